// auto-generated by cutlass_sweep.gemm — config: {"arch": "sm_100", "cluster_m": 2, "cluster_n": 1, "dtype": "fp16", "dtype_b": "fp16", "layout": "nt", "stages": 0, "tile_k": 256, "tile_m": 64, "tile_n": 8}
#include "cutlass/cutlass.h"
#include "cutlass/gemm/collective/collective_builder.hpp"
#include "cutlass/gemm/device/gemm_universal_adapter.h"
#include "cutlass/gemm/kernel/gemm_universal.hpp"
#include "cutlass/epilogue/collective/collective_builder.hpp"

using ElemA = cutlass::half_t;
using ElemB = cutlass::half_t;
using ElemCD = cutlass::half_t;
using Acc  = float;
using TileShape    = cute::Shape<cute::_64, cute::_8, cute::_256>;
using ClusterShape = cute::Shape<cute::_2, cute::_1, cute::_1>;

using CollectiveEpilogue = typename cutlass::epilogue::collective::CollectiveBuilder<
    cutlass::arch::Sm100, cutlass::arch::OpClassTensorOp,
    TileShape, ClusterShape,
    cutlass::epilogue::collective::EpilogueTileAuto,
    Acc, Acc,
    ElemCD, cutlass::layout::RowMajor, 128 / cutlass::sizeof_bits<ElemCD>::value,
    ElemCD, cutlass::layout::RowMajor, 128 / cutlass::sizeof_bits<ElemCD>::value,
    cutlass::epilogue::collective::EpilogueScheduleAuto
  >::CollectiveOp;

using CollectiveMainloop = typename cutlass::gemm::collective::CollectiveBuilder<
    cutlass::arch::Sm100, cutlass::arch::OpClassTensorOp,
    ElemA, cutlass::layout::RowMajor, 128 / cutlass::sizeof_bits<ElemA>::value,
    ElemB, cutlass::layout::ColumnMajor, 128 / cutlass::sizeof_bits<ElemB>::value,
    Acc,
    TileShape, ClusterShape,
    cutlass::gemm::collective::StageCountAutoCarveout<static_cast<int>(sizeof(typename CollectiveEpilogue::SharedStorage))>,
    cutlass::gemm::collective::KernelScheduleAuto
  >::CollectiveOp;

using GemmKernel = cutlass::gemm::kernel::GemmUniversal<
    cute::Shape<int,int,int,int>,
    CollectiveMainloop,
    CollectiveEpilogue
>;
using Gemm = cutlass::gemm::device::GemmUniversalAdapter<GemmKernel>;

// Force the device kernel symbol into the cubin without needing a host main.
auto* _anchor = &cutlass::device_kernel<GemmKernel>;


// ===== COMPILED SASS (sm_100a) =====

	.target	sm_100a

	.elftype	@"ET_EXEC"


//--------------------- .note.nv.tkinfo           --------------------------
	.section	.note.nv.tkinfo,"",@"SHT_NOTE"
	.sectionflags	@"SHF_NOTE_NV_TKINFO"
	.tkinfo
        /*0018*/ 	.word	0x00000002
        /*0030*/ 	.string	""
        /*0030*/ 	.string	"ptxas"
        /*0030*/ 	.string	"Cuda compilation tools, release 13.0, V13.0.88"
        /*0030*/ 	.string	"Build cuda_13.0.r13.0/compiler.36424714_0"
        /*0030*/ 	.string	"-arch sm_100a -m 64 "



//--------------------- .note.nv.cuinfo           --------------------------
	.section	.note.nv.cuinfo,"",@"SHT_NOTE"
	.sectionflags	@"SHF_NOTE_NV_CUINFO"
        /*0018*/ 	.short	0x0002
        /*001a*/ 	.short	0x0064
        /*001c*/ 	.short	0x0082
	.zero		2


//--------------------- .nv.info                  --------------------------
	.section	.nv.info,"",@"SHT_CUDA_INFO"
	.align	4


	//----- nvinfo : EIATTR_REGCOUNT
	.align		4
        /*0000*/ 	.byte	0x04, 0x2f
        /*0002*/ 	.short	(.L_16 - .L_15)
	.align		4
.L_15:
        /*0004*/ 	.word	index@(_ZN7cutlass13device_kernelINS_4gemm6kernel13GemmUniversalIN4cute5tupleIJiiiiEEENS1_10collective13CollectiveMmaINS1_35MainloopSm100TmaUmmaWarpSpecializedILi6ELi2ELi4ENS5_IJNS4_1CILi2EEENSA_ILi1EEESC_EEEEENS5_IJNSA_ILi64EEENSA_ILi8EEENSA_ILi256EEEEEENS_6half_tENS5_IJlSC_lEEESJ_SK_NS4_8TiledMMAINS4_8MMA_AtomIJNS4_20SM100_MMA_F16BF16_SSISJ_SJ_fLi64ELi8ELNS4_4UMMA5MajorE0ELSP_0ELNSO_7ScaleInE0ELSQ_0EEEEEENS4_6LayoutINS5_IJSC_SC_SC_EEENS5_IJNSA_ILi0EEESV_SV_EEEEENS5_IJNS4_10UnderscoreESY_SY_EEEEENS4_13SM90_TMA_LOADENS4_14ComposedLayoutINS4_7SwizzleILi3ELi4ELi3EEENS4_18smem_ptr_flag_bitsILi16EEENST_INS5_IJSG_SF_EEENS5_IJSF_SC_EEEEEEEvNS4_8identityENS4_23SM90_TMA_LOAD_MULTICASTES1A_vS1B_EENS_8epilogue10collective18CollectiveEpilogueINS1E_23Sm100TmaWarpSpecializedILi2ELi1ELi4ELb1ELb0EEEJSI_NS5_IJNST_ISF_SC_EENST_ISG_SC_EEEEESJ_SK_SJ_SK_NS1E_6fusion15FusionCallbacksIS1I_NS1M_17LinearCombinationISJ_fSJ_fLNS_15FloatRoundStyleE2EEESI_S1L_JEEENS4_5SM1004TMEM4LOAD26SM100_TMEM_LOAD_16dp256b1xES11_NS12_INS13_ILi0ELi4ELi3EEES16_NST_INS5_IJSG_SG_EEENS5_IJSG_SC_EEEEEEENS4_17SM75_U32x2_LDSM_NENS4_14SM90_TMA_STOREES20_NS4_17SM90_U32x2_STSM_NENS4_39AutoVectorizingCopyWithAssumedAlignmentILi128EEEEEEvvEEEEvNT_6ParamsE)
        /*0008*/ 	.word	0x0000002d


	//----- nvinfo : EIATTR_FRAME_SIZE
	.align		4
.L_16:
        /*000c*/ 	.byte	0x04, 0x11
        /*000e*/ 	.short	(.L_18 - .L_17)
	.align		4
.L_17:
        /*0010*/ 	.word	index@($__internal_2_$__cuda_sm10x_tcgen05_guardrail_trap_unallocated_columns_being_dealloced)
        /*0014*/ 	.word	0x00000000


	//----- nvinfo : EIATTR_FRAME_SIZE
	.align		4
.L_18:
        /*0018*/ 	.byte	0x04, 0x11
        /*001a*/ 	.short	(.L_20 - .L_19)
	.align		4
.L_19:
        /*001c*/ 	.word	index@($__internal_1_$__cuda_sm10x_tcgen05_guardrail_trap_phase_invalid_during_alloc)
        /*0020*/ 	.word	0x00000000


	//----- nvinfo : EIATTR_FRAME_SIZE
	.align		4
.L_20:
        /*0024*/ 	.byte	0x04, 0x11
        /*0026*/ 	.short	(.L_22 - .L_21)
	.align		4
.L_21:
        /*0028*/ 	.word	index@($__internal_0_$__cuda_sm10x_tcgen05_guardrail_trap_col_being_dealloced_not_returned_by_alloc)
        /*002c*/ 	.word	0x00000000


	//----- nvinfo : EIATTR_FRAME_SIZE
	.align		4
.L_22:
        /*0030*/ 	.byte	0x04, 0x11
        /*0032*/ 	.short	(.L_24 - .L_23)
	.align		4
.L_23:
        /*0034*/ 	.word	index@(_ZN7cutlass13device_kernelINS_4gemm6kernel13GemmUniversalIN4cute5tupleIJiiiiEEENS1_10collective13CollectiveMmaINS1_35MainloopSm100TmaUmmaWarpSpecializedILi6ELi2ELi4ENS5_IJNS4_1CILi2EEENSA_ILi1EEESC_EEEEENS5_IJNSA_ILi64EEENSA_ILi8EEENSA_ILi256EEEEEENS_6half_tENS5_IJlSC_lEEESJ_SK_NS4_8TiledMMAINS4_8MMA_AtomIJNS4_20SM100_MMA_F16BF16_SSISJ_SJ_fLi64ELi8ELNS4_4UMMA5MajorE0ELSP_0ELNSO_7ScaleInE0ELSQ_0EEEEEENS4_6LayoutINS5_IJSC_SC_SC_EEENS5_IJNSA_ILi0EEESV_SV_EEEEENS5_IJNS4_10UnderscoreESY_SY_EEEEENS4_13SM90_TMA_LOADENS4_14ComposedLayoutINS4_7SwizzleILi3ELi4ELi3EEENS4_18smem_ptr_flag_bitsILi16EEENST_INS5_IJSG_SF_EEENS5_IJSF_SC_EEEEEEEvNS4_8identityENS4_23SM90_TMA_LOAD_MULTICASTES1A_vS1B_EENS_8epilogue10collective18CollectiveEpilogueINS1E_23Sm100TmaWarpSpecializedILi2ELi1ELi4ELb1ELb0EEEJSI_NS5_IJNST_ISF_SC_EENST_ISG_SC_EEEEESJ_SK_SJ_SK_NS1E_6fusion15FusionCallbacksIS1I_NS1M_17LinearCombinationISJ_fSJ_fLNS_15FloatRoundStyleE2EEESI_S1L_JEEENS4_5SM1004TMEM4LOAD26SM100_TMEM_LOAD_16dp256b1xES11_NS12_INS13_ILi0ELi4ELi3EEES16_NST_INS5_IJSG_SG_EEENS5_IJSG_SC_EEEEEEENS4_17SM75_U32x2_LDSM_NENS4_14SM90_TMA_STOREES20_NS4_17SM90_U32x2_STSM_NENS4_39AutoVectorizingCopyWithAssumedAlignmentILi128EEEEEEvvEEEEvNT_6ParamsE)
        /*0038*/ 	.word	0x00000000


	//----- nvinfo : EIATTR_MIN_STACK_SIZE
	.align		4
.L_24:
        /*003c*/ 	.byte	0x04, 0x12
        /*003e*/ 	.short	(.L_26 - .L_25)
	.align		4
.L_25:
        /*0040*/ 	.word	index@(_ZN7cutlass13device_kernelINS_4gemm6kernel13GemmUniversalIN4cute5tupleIJiiiiEEENS1_10collective13CollectiveMmaINS1_35MainloopSm100TmaUmmaWarpSpecializedILi6ELi2ELi4ENS5_IJNS4_1CILi2EEENSA_ILi1EEESC_EEEEENS5_IJNSA_ILi64EEENSA_ILi8EEENSA_ILi256EEEEEENS_6half_tENS5_IJlSC_lEEESJ_SK_NS4_8TiledMMAINS4_8MMA_AtomIJNS4_20SM100_MMA_F16BF16_SSISJ_SJ_fLi64ELi8ELNS4_4UMMA5MajorE0ELSP_0ELNSO_7ScaleInE0ELSQ_0EEEEEENS4_6LayoutINS5_IJSC_SC_SC_EEENS5_IJNSA_ILi0EEESV_SV_EEEEENS5_IJNS4_10UnderscoreESY_SY_EEEEENS4_13SM90_TMA_LOADENS4_14ComposedLayoutINS4_7SwizzleILi3ELi4ELi3EEENS4_18smem_ptr_flag_bitsILi16EEENST_INS5_IJSG_SF_EEENS5_IJSF_SC_EEEEEEEvNS4_8identityENS4_23SM90_TMA_LOAD_MULTICASTES1A_vS1B_EENS_8epilogue10collective18CollectiveEpilogueINS1E_23Sm100TmaWarpSpecializedILi2ELi1ELi4ELb1ELb0EEEJSI_NS5_IJNST_ISF_SC_EENST_ISG_SC_EEEEESJ_SK_SJ_SK_NS1E_6fusion15FusionCallbacksIS1I_NS1M_17LinearCombinationISJ_fSJ_fLNS_15FloatRoundStyleE2EEESI_S1L_JEEENS4_5SM1004TMEM4LOAD26SM100_TMEM_LOAD_16dp256b1xES11_NS12_INS13_ILi0ELi4ELi3EEES16_NST_INS5_IJSG_SG_EEENS5_IJSG_SC_EEEEEEENS4_17SM75_U32x2_LDSM_NENS4_14SM90_TMA_STOREES20_NS4_17SM90_U32x2_STSM_NENS4_39AutoVectorizingCopyWithAssumedAlignmentILi128EEEEEEvvEEEEvNT_6ParamsE)
        /*0044*/ 	.word	0x00000000
.L_26:


//--------------------- .nv.compat                --------------------------
	.section	.nv.compat,"",@"SHT_CUDA_COMPAT_INFO"
	.align	4
        /*0000*/ 	.byte	0x02, 0x09, 0x01, 0x00, 0x02, 0x02, 0x02, 0x00, 0x02, 0x05, 0x05, 0x00, 0x03, 0x07, 0x01, 0x01
        /*0010*/ 	.byte	0x02, 0x03, 0x01, 0x00, 0x02, 0x06, 0x01, 0x00, 0x04, 0x0b, 0x08, 0x00, 0x09, 0x00, 0x00, 0x00
        /*0020*/ 	.byte	0x00, 0x00, 0x00, 0x00


//--------------------- .nv.info._ZN7cutlass13device_kernelINS_4gemm6kernel13GemmUniversalIN4cute5tupleIJiiiiEEENS1_10collective13CollectiveMmaINS1_35MainloopSm100TmaUmmaWarpSpecializedILi6ELi2ELi4ENS5_IJNS4_1CILi2EEENSA_ILi1EEESC_EEEEENS5_IJNSA_ILi64EEENSA_ILi8EEENSA_ILi256EEEEEENS_6half_tENS5_IJlSC_lEEESJ_SK_NS4_8TiledMMAINS4_8MMA_AtomIJNS4_20SM100_MMA_F16BF16_SSISJ_SJ_fLi64ELi8ELNS4_4UMMA5MajorE0ELSP_0ELNSO_7ScaleInE0ELSQ_0EEEEEENS4_6LayoutINS5_IJSC_SC_SC_EEENS5_IJNSA_ILi0EEESV_SV_EEEEENS5_IJNS4_10UnderscoreESY_SY_EEEEENS4_13SM90_TMA_LOADENS4_14ComposedLayoutINS4_7SwizzleILi3ELi4ELi3EEENS4_18smem_ptr_flag_bitsILi16EEENST_INS5_IJSG_SF_EEENS5_IJSF_SC_EEEEEEEvNS4_8identityENS4_23SM90_TMA_LOAD_MULTICASTES1A_vS1B_EENS_8epilogue10collective18CollectiveEpilogueINS1E_23Sm100TmaWarpSpecializedILi2ELi1ELi4ELb1ELb0EEEJSI_NS5_IJNST_ISF_SC_EENST_ISG_SC_EEEEESJ_SK_SJ_SK_NS1E_6fusion15FusionCallbacksIS1I_NS1M_17LinearCombinationISJ_fSJ_fLNS_15FloatRoundStyleE2EEESI_S1L_JEEENS4_5SM1004TMEM4LOAD26SM100_TMEM_LOAD_16dp256b1xES11_NS12_INS13_ILi0ELi4ELi3EEES16_NST_INS5_IJSG_SG_EEENS5_IJSG_SC_EEEEEEENS4_17SM75_U32x2_LDSM_NENS4_14SM90_TMA_STOREES20_NS4_17SM90_U32x2_STSM_NENS4_39AutoVectorizingCopyWithAssumedAlignmentILi128EEEEEEvvEEEEvNT_6ParamsE --------------------------
	.section	.nv.info._ZN7cutlass13device_kernelINS_4gemm6kernel13GemmUniversalIN4cute5tupleIJiiiiEEENS1_10collective13CollectiveMmaINS1_35MainloopSm100TmaUmmaWarpSpecializedILi6ELi2ELi4ENS5_IJNS4_1CILi2EEENSA_ILi1EEESC_EEEEENS5_IJNSA_ILi64EEENSA_ILi8EEENSA_ILi256EEEEEENS_6half_tENS5_IJlSC_lEEESJ_SK_NS4_8TiledMMAINS4_8MMA_AtomIJNS4_20SM100_MMA_F16BF16_SSISJ_SJ_fLi64ELi8ELNS4_4UMMA5MajorE0ELSP_0ELNSO_7ScaleInE0ELSQ_0EEEEEENS4_6LayoutINS5_IJSC_SC_SC_EEENS5_IJNSA_ILi0EEESV_SV_EEEEENS5_IJNS4_10UnderscoreESY_SY_EEEEENS4_13SM90_TMA_LOADENS4_14ComposedLayoutINS4_7SwizzleILi3ELi4ELi3EEENS4_18smem_ptr_flag_bitsILi16EEENST_INS5_IJSG_SF_EEENS5_IJSF_SC_EEEEEEEvNS4_8identityENS4_23SM90_TMA_LOAD_MULTICASTES1A_vS1B_EENS_8epilogue10collective18CollectiveEpilogueINS1E_23Sm100TmaWarpSpecializedILi2ELi1ELi4ELb1ELb0EEEJSI_NS5_IJNST_ISF_SC_EENST_ISG_SC_EEEEESJ_SK_SJ_SK_NS1E_6fusion15FusionCallbacksIS1I_NS1M_17LinearCombinationISJ_fSJ_fLNS_15FloatRoundStyleE2EEESI_S1L_JEEENS4_5SM1004TMEM4LOAD26SM100_TMEM_LOAD_16dp256b1xES11_NS12_INS13_ILi0ELi4ELi3EEES16_NST_INS5_IJSG_SG_EEENS5_IJSG_SC_EEEEEEENS4_17SM75_U32x2_LDSM_NENS4_14SM90_TMA_STOREES20_NS4_17SM90_U32x2_STSM_NENS4_39AutoVectorizingCopyWithAssumedAlignmentILi128EEEEEEvvEEEEvNT_6ParamsE,"",@"SHT_CUDA_INFO"
	.sectionflags	@""
	.align	4


	//----- nvinfo : EIATTR_CUDA_API_VERSION
	.align		4
        /*0000*/ 	.byte	0x04, 0x37
        /*0002*/ 	.short	(.L_28 - .L_27)
.L_27:
        /*0004*/ 	.word	0x00000082


	//----- nvinfo : EIATTR_KPARAM_INFO
	.align		4
.L_28:
        /*0008*/ 	.byte	0x04, 0x17
        /*000a*/ 	.short	(.L_30 - .L_29)
.L_29:
        /*000c*/ 	.word	0x00000000
        /*0010*/ 	.short	0x0000
        /*0012*/ 	.short	0x0000
        /*0014*/ 	.byte	0x00, 0xf0, 0x01, 0x20


	//----- nvinfo : EIATTR_AT_ENTRY_FRAGMENTS
	.align		4
.L_30:
        /*0018*/ 	.byte	0x04, 0x4f
        /*001a*/ 	.short	(.L_32 - .L_31)


	//   ....[0]....
.L_31:
        /*001c*/ 	.word	0x00000006


	//----- nvinfo : EIATTR_RESERVED_SMEM_USED
	.align		4
.L_32:
        /*0020*/ 	.byte	0x01, 0x41
	.zero		2


	//----- nvinfo : EIATTR_SPARSE_MMA_MASK
	.align		4
        /*0024*/ 	.byte	0x03, 0x50
        /*0026*/ 	.short	0x0000


	//----- nvinfo : EIATTR_TCGEN05_1CTA_USED
	.align		4
        /*0028*/ 	.byte	0x01, 0x51
	.zero		2


	//----- nvinfo : EIATTR_MAXREG_COUNT
	.align		4
        /*002c*/ 	.byte	0x03, 0x1b
        /*002e*/ 	.short	0x00ff


	//----- nvinfo : EIATTR_NUM_BARRIERS
	.align		4
        /*0030*/ 	.byte	0x02, 0x4c
        /*0032*/ 	.byte	0x07
	.zero		1


	//----- nvinfo : EIATTR_EXTERNS
	.align		4
        /*0034*/ 	.byte	0x04, 0x0f
        /*0036*/ 	.short	(.L_34 - .L_33)


	//   ....[0]....
	.align		4
.L_33:
        /*0038*/ 	.word	index@(__assertfail)


	//----- nvinfo : EIATTR_MERCURY_ISA_VERSION
	.align		4
.L_34:
        /*003c*/ 	.byte	0x03, 0x5f
        /*003e*/ 	.short	0x0101


	//----- nvinfo : EIATTR_INT_WARP_WIDE_INSTR_OFFSETS
	.align		4
        /*0040*/ 	.byte	0x04, 0x31
        /*0042*/ 	.short	(.L_36 - .L_35)


	//   ....[0]....
.L_35:
        /*0044*/ 	.word	0x00004750


	//   ....[1]....
        /*0048*/ 	.word	0x00004770


	//   ....[2]....
        /*004c*/ 	.word	0x000047a0


	//   ....[3]....
        /*0050*/ 	.word	0x00005390


	//   ....[4]....
        /*0054*/ 	.word	0x000054b0


	//----- nvinfo : EIATTR_COOP_GROUP_MASK_REGIDS
	.align		4
.L_36:
        /*0058*/ 	.byte	0x04, 0x29
        /*005a*/ 	.short	(.L_38 - .L_37)


	//   ....[0]....
.L_37:
        /*005c*/ 	.word	0xffffffff


	//   ....[1]....
        /*0060*/ 	.word	0xffffffff


	//   ....[2]....
        /*0064*/ 	.word	0xffffffff


	//   ....[3]....
        /*0068*/ 	.word	0xffffffff


	//   ....[4]....
        /*006c*/ 	.word	0xffffffff


	//   ....[5]....
        /*0070*/ 	.word	0xffffffff


	//   ....[6]....
        /*0074*/ 	.word	0xffffffff


	//   ....[7]....
        /*0078*/ 	.word	0xffffffff


	//   ....[8]....
        /*007c*/ 	.word	0xffffffff


	//   ....[9]....
        /*0080*/ 	.word	0xffffffff


	//   ....[10]....
        /*0084*/ 	.word	0xffffffff


	//   ....[11]....
        /*0088*/ 	.word	0xffffffff


	//   ....[12]....
        /*008c*/ 	.word	0xffffffff


	//   ....[13]....
        /*0090*/ 	.word	0xffffffff


	//----- nvinfo : EIATTR_COOP_GROUP_INSTR_OFFSETS
	.align		4
.L_38:
        /*0094*/ 	.byte	0x04, 0x28
        /*0096*/ 	.short	(.L_40 - .L_39)


	//   ....[0]....
.L_39:
        /*0098*/ 	.word	0x00000080


	//   ....[1]....
        /*009c*/ 	.word	0x000004e0


	//   ....[2]....
        /*00a0*/ 	.word	0x000006c0


	//   ....[3]....
        /*00a4*/ 	.word	0x00000820


	//   ....[4]....
        /*00a8*/ 	.word	0x00000920


	//   ....[5]....
        /*00ac*/ 	.word	0x00000a90


	//   ....[6]....
        /*00b0*/ 	.word	0x00000c30


	//   ....[7]....
        /*00b4*/ 	.word	0x00000de0


	//   ....[8]....
        /*00b8*/ 	.word	0x000024a0


	//   ....[9]....
        /*00bc*/ 	.word	0x00003480


	//   ....[10]....
        /*00c0*/ 	.word	0x00003690


	//   ....[11]....
        /*00c4*/ 	.word	0x000036c0


	//   ....[12]....
        /*00c8*/ 	.word	0x00004620


	//   ....[13]....
        /*00cc*/ 	.word	0x00004860


	//----- nvinfo : EIATTR_VRC_CTA_INIT_COUNT
	.align		4
.L_40:
        /*00d0*/ 	.byte	0x02, 0x4a
        /*00d2*/ 	.byte	0x80
	.zero		1


	//----- nvinfo : EIATTR_SYSCALL_OFFSETS
	.align		4
        /*00d4*/ 	.byte	0x04, 0x46
        /*00d6*/ 	.short	(.L_42 - .L_41)


	//   ....[0]....
.L_41:
        /*00d8*/ 	.word	0x00006710


	//----- nvinfo : EIATTR_MBARRIER_INSTR_OFFSETS
	.align		4
.L_42:
        /*00dc*/ 	.byte	0x04, 0x39
        /*00de*/ 	.short	(.L_44 - .L_43)


	//   ....[0]....
.L_43:
        /*00e0*/ 	.word	0x000005f0
        /*00e4*/ 	.word	0x000000ff
        /*00e8*/ 	.word	0x00000000
        /*00ec*/ 	.short	0x0100
        /*00ee*/ 	.byte	0x04
	.zero		1


	//   ....[1]....
        /*00f0*/ 	.word	0x00000600
        /*00f4*/ 	.word	0x000000ff
        /*00f8*/ 	.word	0x00000030
        /*00fc*/ 	.short	0x0100
        /*00fe*/ 	.byte	0x04
	.zero		1


	//   ....[2]....
        /*0100*/ 	.word	0x00000610
        /*0104*/ 	.word	0x000000ff
        /*0108*/ 	.word	0x00000008
        /*010c*/ 	.short	0x0100
        /*010e*/ 	.byte	0x04
	.zero		1


	//   ....[3]....
        /*0110*/ 	.word	0x00000620
        /*0114*/ 	.word	0x000000ff
        /*0118*/ 	.word	0x00000038
        /*011c*/ 	.short	0x0100
        /*011e*/ 	.byte	0x04
	.zero		1


	//   ....[4]....
        /*0120*/ 	.word	0x00000630
        /*0124*/ 	.word	0x000000ff
        /*0128*/ 	.word	0x00000010
        /*012c*/ 	.short	0x0100
        /*012e*/ 	.byte	0x04
	.zero		1


	//   ....[5]....
        /*0130*/ 	.word	0x00000640
        /*0134*/ 	.word	0x000000ff
        /*0138*/ 	.word	0x00000040
        /*013c*/ 	.short	0x0100
        /*013e*/ 	.byte	0x04
	.zero		1


	//   ....[6]....
        /*0140*/ 	.word	0x00000650
        /*0144*/ 	.word	0x000000ff
        /*0148*/ 	.word	0x00000018
        /*014c*/ 	.short	0x0100
        /*014e*/ 	.byte	0x04
	.zero		1


	//   ....[7]....
        /*0150*/ 	.word	0x00000660
        /*0154*/ 	.word	0x000000ff
        /*0158*/ 	.word	0x00000048
        /*015c*/ 	.short	0x0100
        /*015e*/ 	.byte	0x04
	.zero		1


	//   ....[8]....
        /*0160*/ 	.word	0x00000670
        /*0164*/ 	.word	0x000000ff
        /*0168*/ 	.word	0x00000020
        /*016c*/ 	.short	0x0100
        /*016e*/ 	.byte	0x04
	.zero		1


	//   ....[9]....
        /*0170*/ 	.word	0x00000680
        /*0174*/ 	.word	0x000000ff
        /*0178*/ 	.word	0x00000050
        /*017c*/ 	.short	0x0100
        /*017e*/ 	.byte	0x04
	.zero		1


	//   ....[10]....
        /*0180*/ 	.word	0x00000690
        /*0184*/ 	.word	0x000000ff
        /*0188*/ 	.word	0x00000028
        /*018c*/ 	.short	0x0100
        /*018e*/ 	.byte	0x04
	.zero		1


	//   ....[11]....
        /*0190*/ 	.word	0x000006a0
        /*0194*/ 	.word	0x000000ff
        /*0198*/ 	.word	0x00000058
        /*019c*/ 	.short	0x0100
        /*019e*/ 	.byte	0x04
	.zero		1


	//   ....[12]....
        /*01a0*/ 	.word	0x000007d0
        /*01a4*/ 	.word	0x000000ff
        /*01a8*/ 	.word	0x00000060
        /*01ac*/ 	.short	0x0100
        /*01ae*/ 	.byte	0x04
	.zero		1


	//   ....[13]....
        /*01b0*/ 	.word	0x000007e0
        /*01b4*/ 	.word	0x000000ff
        /*01b8*/ 	.word	0x00000070
        /*01bc*/ 	.short	0x0100
        /*01be*/ 	.byte	0x04
	.zero		1


	//   ....[14]....
        /*01c0*/ 	.word	0x000007f0
        /*01c4*/ 	.word	0x000000ff
        /*01c8*/ 	.word	0x00000068
        /*01cc*/ 	.short	0x0100
        /*01ce*/ 	.byte	0x04
	.zero		1


	//   ....[15]....
        /*01d0*/ 	.word	0x00000800
        /*01d4*/ 	.word	0x000000ff
        /*01d8*/ 	.word	0x00000078
        /*01dc*/ 	.short	0x0100
        /*01de*/ 	.byte	0x04
	.zero		1


	//   ....[16]....
        /*01e0*/ 	.word	0x000008f0
        /*01e4*/ 	.word	0x000000ff
        /*01e8*/ 	.word	0x00000080
        /*01ec*/ 	.short	0x0100
        /*01ee*/ 	.byte	0x04
	.zero		1


	//   ....[17]....
        /*01f0*/ 	.word	0x00000900
        /*01f4*/ 	.word	0x000000ff
        /*01f8*/ 	.word	0x00000088
        /*01fc*/ 	.short	0x0100
        /*01fe*/ 	.byte	0x04
	.zero		1


	//   ....[18]....
        /*0200*/ 	.word	0x00000a40
        /*0204*/ 	.word	0x000000ff
        /*0208*/ 	.word	0x00000090
        /*020c*/ 	.short	0x0100
        /*020e*/ 	.byte	0x04
	.zero		1


	//   ....[19]....
        /*0210*/ 	.word	0x00000a50
        /*0214*/ 	.word	0x000000ff
        /*0218*/ 	.word	0x000000a0
        /*021c*/ 	.short	0x0100
        /*021e*/ 	.byte	0x04
	.zero		1


	//   ....[20]....
        /*0220*/ 	.word	0x00000a60
        /*0224*/ 	.word	0x000000ff
        /*0228*/ 	.word	0x00000098
        /*022c*/ 	.short	0x0100
        /*022e*/ 	.byte	0x04
	.zero		1


	//   ....[21]....
        /*0230*/ 	.word	0x00000a70
        /*0234*/ 	.word	0x000000ff
        /*0238*/ 	.word	0x000000a8
        /*023c*/ 	.short	0x0100
        /*023e*/ 	.byte	0x04
	.zero		1


	//   ....[22]....
        /*0240*/ 	.word	0x00000ba0
        /*0244*/ 	.word	0x000000ff
        /*0248*/ 	.word	0x000000b0
        /*024c*/ 	.short	0x0100
        /*024e*/ 	.byte	0x04
	.zero		1


	//   ....[23]....
        /*0250*/ 	.word	0x00000bb0
        /*0254*/ 	.word	0x000000ff
        /*0258*/ 	.word	0x000000d0
        /*025c*/ 	.short	0x0100
        /*025e*/ 	.byte	0x04
	.zero		1


	//   ....[24]....
        /*0260*/ 	.word	0x00000bc0
        /*0264*/ 	.word	0x000000ff
        /*0268*/ 	.word	0x000000b8
        /*026c*/ 	.short	0x0100
        /*026e*/ 	.byte	0x04
	.zero		1


	//   ....[25]....
        /*0270*/ 	.word	0x00000bd0
        /*0274*/ 	.word	0x000000ff
        /*0278*/ 	.word	0x000000d8
        /*027c*/ 	.short	0x0100
        /*027e*/ 	.byte	0x04
	.zero		1


	//   ....[26]....
        /*0280*/ 	.word	0x00000be0
        /*0284*/ 	.word	0x000000ff
        /*0288*/ 	.word	0x000000c0
        /*028c*/ 	.short	0x0100
        /*028e*/ 	.byte	0x04
	.zero		1


	//   ....[27]....
        /*0290*/ 	.word	0x00000bf0
        /*0294*/ 	.word	0x000000ff
        /*0298*/ 	.word	0x000000e0
        /*029c*/ 	.short	0x0100
        /*029e*/ 	.byte	0x04
	.zero		1


	//   ....[28]....
        /*02a0*/ 	.word	0x00000c00
        /*02a4*/ 	.word	0x000000ff
        /*02a8*/ 	.word	0x000000c8
        /*02ac*/ 	.short	0x0100
        /*02ae*/ 	.byte	0x04
	.zero		1


	//   ....[29]....
        /*02b0*/ 	.word	0x00000c10
        /*02b4*/ 	.word	0x000000ff
        /*02b8*/ 	.word	0x000000e8
        /*02bc*/ 	.short	0x0100
        /*02be*/ 	.byte	0x04
	.zero		1


	//   ....[30]....
        /*02c0*/ 	.word	0x00000d00
        /*02c4*/ 	.word	0x000000ff
        /*02c8*/ 	.word	0x000000f0
        /*02cc*/ 	.short	0x0100
        /*02ce*/ 	.byte	0x04
	.zero		1


	//   ....[31]....
        /*02d0*/ 	.word	0x00000d10
        /*02d4*/ 	.word	0x000000ff
        /*02d8*/ 	.word	0x00000100
        /*02dc*/ 	.short	0x0100
        /*02de*/ 	.byte	0x04
	.zero		1


	//   ....[32]....
        /*02e0*/ 	.word	0x00000d20
        /*02e4*/ 	.word	0x000000ff
        /*02e8*/ 	.word	0x000000f8
        /*02ec*/ 	.short	0x0100
        /*02ee*/ 	.byte	0x04
	.zero		1


	//   ....[33]....
        /*02f0*/ 	.word	0x00000d30
        /*02f4*/ 	.word	0x000000ff
        /*02f8*/ 	.word	0x00000108
        /*02fc*/ 	.short	0x0100
        /*02fe*/ 	.byte	0x04
	.zero		1


	//   ....[34]....
        /*0300*/ 	.word	0x00001860
        /*0304*/ 	.word	0x00000003
        /*0308*/ 	.word	0x00000100
        /*030c*/ 	.short	0x010a
        /*030e*/ 	.byte	0xff
	.zero		1


	//   ....[35]....
        /*0310*/ 	.word	0x00001890
        /*0314*/ 	.word	0x00000003
        /*0318*/ 	.word	0x000000f0
        /*031c*/ 	.short	0x0101
        /*031e*/ 	.byte	0xff
	.zero		1


	//   ....[36]....
        /*0320*/ 	.word	0x00001960
        /*0324*/ 	.word	0x000000ff
        /*0328*/ 	.word	0x00000030
        /*032c*/ 	.short	0x010a
        /*032e*/ 	.byte	0x04
	.zero		1


	//   ....[37]....
        /*0330*/ 	.word	0x000019e0
        /*0334*/ 	.word	0x000000ff
        /*0338*/ 	.word	0x00000030
        /*033c*/ 	.short	0x010a
        /*033e*/ 	.byte	0x39
	.zero		1


	//   ....[38]....
        /*0340*/ 	.word	0x00001b20
        /*0344*/ 	.word	0x000000ff
        /*0348*/ 	.word	0x00000030
        /*034c*/ 	.short	0x010a
        /*034e*/ 	.byte	0x04
	.zero		1


	//   ....[39]....
        /*0350*/ 	.word	0x00001f00
        /*0354*/ 	.word	0x000000ff
        /*0358*/ 	.word	0x00000088
        /*035c*/ 	.short	0x0101
        /*035e*/ 	.byte	0x15
	.zero		1


	//   ....[40]....
        /*0360*/ 	.word	0x00001f20
        /*0364*/ 	.word	0x000000ff
        /*0368*/ 	.word	0x00000030
        /*036c*/ 	.short	0x010a
        /*036e*/ 	.byte	0x04
	.zero		1


	//   ....[41]....
        /*0370*/ 	.word	0x00001fa0
        /*0374*/ 	.word	0x000000ff
        /*0378*/ 	.word	0x00000030
        /*037c*/ 	.short	0x010a
        /*037e*/ 	.byte	0x39
	.zero		1


	//   ....[42]....
        /*0380*/ 	.word	0x000020e0
        /*0384*/ 	.word	0x000000ff
        /*0388*/ 	.word	0x00000030
        /*038c*/ 	.short	0x010a
        /*038e*/ 	.byte	0x04
	.zero		1


	//   ....[43]....
        /*0390*/ 	.word	0x000024d0
        /*0394*/ 	.word	0x00000003
        /*0398*/ 	.word	0x00000090
        /*039c*/ 	.short	0x010a
        /*039e*/ 	.byte	0xff
	.zero		1


	//   ....[44]....
        /*03a0*/ 	.word	0x00002620
        /*03a4*/ 	.word	0x00000000
        /*03a8*/ 	.word	0x00000000
        /*03ac*/ 	.short	0x0101
        /*03ae*/ 	.byte	0xff
	.zero		1


	//   ....[45]....
        /*03b0*/ 	.word	0x00002be0
        /*03b4*/ 	.word	0x000000ff
        /*03b8*/ 	.word	0x00000000
        /*03bc*/ 	.short	0x010a
        /*03be*/ 	.byte	0x04
	.zero		1


	//   ....[46]....
        /*03c0*/ 	.word	0x00002c70
        /*03c4*/ 	.word	0x000000ff
        /*03c8*/ 	.word	0x00000000
        /*03cc*/ 	.short	0x010a
        /*03ce*/ 	.byte	0x05
	.zero		1


	//   ....[47]....
        /*03d0*/ 	.word	0x00002d00
        /*03d4*/ 	.word	0x000000ff
        /*03d8*/ 	.word	0x00000000
        /*03dc*/ 	.short	0x010a
        /*03de*/ 	.byte	0x05
	.zero		1


	//   ....[48]....
        /*03e0*/ 	.word	0x00002d90
        /*03e4*/ 	.word	0x000000ff
        /*03e8*/ 	.word	0x00000000
        /*03ec*/ 	.short	0x010a
        /*03ee*/ 	.byte	0x05
	.zero		1


	//   ....[49]....
        /*03f0*/ 	.word	0x00002e20
        /*03f4*/ 	.word	0x000000ff
        /*03f8*/ 	.word	0x00000000
        /*03fc*/ 	.short	0x010a
        /*03fe*/ 	.byte	0x05
	.zero		1


	//   ....[50]....
        /*0400*/ 	.word	0x00002ec0
        /*0404*/ 	.word	0x00000000
        /*0408*/ 	.word	0x00000000
        /*040c*/ 	.short	0x010a
        /*040e*/ 	.byte	0xff
	.zero		1


	//   ....[51]....
        /*0410*/ 	.word	0x00002fe0
        /*0414*/ 	.word	0x00000002
        /*0418*/ 	.word	0x000000f0
        /*041c*/ 	.short	0x010a
        /*041e*/ 	.byte	0xff
	.zero		1


	//   ....[52]....
        /*0420*/ 	.word	0x00003040
        /*0424*/ 	.word	0x00000004
        /*0428*/ 	.word	0x00000000
        /*042c*/ 	.short	0x0101
        /*042e*/ 	.byte	0xff
	.zero		1


	//   ....[53]....
        /*0430*/ 	.word	0x00003060
        /*0434*/ 	.word	0x000000ff
        /*0438*/ 	.word	0x000000a0
        /*043c*/ 	.short	0x010a
        /*043e*/ 	.byte	0x04
	.zero		1


	//   ....[54]....
        /*0440*/ 	.word	0x00003180
        /*0444*/ 	.word	0x00000002
        /*0448*/ 	.word	0x00000090
        /*044c*/ 	.short	0x010a
        /*044e*/ 	.byte	0xff
	.zero		1


	//   ....[55]....
        /*0450*/ 	.word	0x00003290
        /*0454*/ 	.word	0x00000002
        /*0458*/ 	.word	0x00000000
        /*045c*/ 	.short	0x0101
        /*045e*/ 	.byte	0xff
	.zero		1


	//   ....[56]....
        /*0460*/ 	.word	0x00003320
        /*0464*/ 	.word	0x000000ff
        /*0468*/ 	.word	0x000000a0
        /*046c*/ 	.short	0x0106
        /*046e*/ 	.byte	0x04
	.zero		1


	//   ....[57]....
        /*0470*/ 	.word	0x00003340
        /*0474*/ 	.word	0x000000ff
        /*0478*/ 	.word	0x000000a0
        /*047c*/ 	.short	0x010a
        /*047e*/ 	.byte	0x04
	.zero		1


	//   ....[58]....
        /*0480*/ 	.word	0x000033d0
        /*0484*/ 	.word	0x000000ff
        /*0488*/ 	.word	0x000000a0
        /*048c*/ 	.short	0x0106
        /*048e*/ 	.byte	0x07
	.zero		1


	//   ....[59]....
        /*0490*/ 	.word	0x00003410
        /*0494*/ 	.word	0x00000000
        /*0498*/ 	.word	0x000000a0
        /*049c*/ 	.short	0x010a
        /*049e*/ 	.byte	0xff
	.zero		1


	//   ....[60]....
        /*04a0*/ 	.word	0x00003930
        /*04a4*/ 	.word	0x00000000
        /*04a8*/ 	.word	0x00000090
        /*04ac*/ 	.short	0x010a
        /*04ae*/ 	.byte	0xff
	.zero		1


	//   ....[61]....
        /*04b0*/ 	.word	0x00003a50
        /*04b4*/ 	.word	0x00000003
        /*04b8*/ 	.word	0x00000000
        /*04bc*/ 	.short	0x0101
        /*04be*/ 	.byte	0xff
	.zero		1


	//   ....[62]....
        /*04c0*/ 	.word	0x00003a60
        /*04c4*/ 	.word	0x000000ff
        /*04c8*/ 	.word	0x00000000
        /*04cc*/ 	.short	0x010a
        /*04ce*/ 	.byte	0x04
	.zero		1


	//   ....[63]....
        /*04d0*/ 	.word	0x00003ab0
        /*04d4*/ 	.word	0x000000ff
        /*04d8*/ 	.word	0x000000d0
        /*04dc*/ 	.short	0x010a
        /*04de*/ 	.byte	0x05
	.zero		1


	//   ....[64]....
        /*04e0*/ 	.word	0x00003bc0
        /*04e4*/ 	.word	0x000000ff
        /*04e8*/ 	.word	0x00000000
        /*04ec*/ 	.short	0x010a
        /*04ee*/ 	.byte	0x05
	.zero		1


	//   ....[65]....
        /*04f0*/ 	.word	0x00003d10
        /*04f4*/ 	.word	0x000000ff
        /*04f8*/ 	.word	0x00000000
        /*04fc*/ 	.short	0x010a
        /*04fe*/ 	.byte	0x07
	.zero		1


	//   ....[66]....
        /*0500*/ 	.word	0x00004450
        /*0504*/ 	.word	0x000000ff
        /*0508*/ 	.word	0x00000000
        /*050c*/ 	.short	0x010a
        /*050e*/ 	.byte	0x04
	.zero		1


	//   ....[67]....
        /*0510*/ 	.word	0x000044e0
        /*0514*/ 	.word	0x000000ff
        /*0518*/ 	.word	0x00000000
        /*051c*/ 	.short	0x010a
        /*051e*/ 	.byte	0x05
	.zero		1


	//   ....[68]....
        /*0520*/ 	.word	0x00004570
        /*0524*/ 	.word	0x000000ff
        /*0528*/ 	.word	0x00000000
        /*052c*/ 	.short	0x010a
        /*052e*/ 	.byte	0x05
	.zero		1


	//   ....[69]....
        /*0530*/ 	.word	0x00004600
        /*0534*/ 	.word	0x000000ff
        /*0538*/ 	.word	0x00000000
        /*053c*/ 	.short	0x010a
        /*053e*/ 	.byte	0x04
	.zero		1


	//   ....[70]....
        /*0540*/ 	.word	0x00004af0
        /*0544*/ 	.word	0x00000003
        /*0548*/ 	.word	0x00000090
        /*054c*/ 	.short	0x010a
        /*054e*/ 	.byte	0xff
	.zero		1


	//   ....[71]....
        /*0550*/ 	.word	0x00004c60
        /*0554*/ 	.word	0x00000000
        /*0558*/ 	.word	0x00000000
        /*055c*/ 	.short	0x0101
        /*055e*/ 	.byte	0xff
	.zero		1


	//   ....[72]....
        /*0560*/ 	.word	0x00005110
        /*0564*/ 	.word	0x000000ff
        /*0568*/ 	.word	0x00000088
        /*056c*/ 	.short	0x010a
        /*056e*/ 	.byte	0x18
	.zero		1


	//   ....[73]....
        /*0570*/ 	.word	0x000052e0
        /*0574*/ 	.word	0x000000ff
        /*0578*/ 	.word	0x00000070
        /*057c*/ 	.short	0x010a
        /*057e*/ 	.byte	0x04
	.zero		1


	//   ....[74]....
        /*0580*/ 	.word	0x00005550
        /*0584*/ 	.word	0x000000ff
        /*0588*/ 	.word	0x00000060
        /*058c*/ 	.short	0x010b
        /*058e*/ 	.byte	0x04
	.zero		1


	//   ....[75]....
        /*0590*/ 	.word	0x00005560
        /*0594*/ 	.word	0x000000ff
        /*0598*/ 	.word	0x00000000
        /*059c*/ 	.short	0x0101
        /*059e*/ 	.byte	0x05
	.zero		1


	//   ....[76]....
        /*05a0*/ 	.word	0x000055b0
        /*05a4*/ 	.word	0x000000ff
        /*05a8*/ 	.word	0x00000000
        /*05ac*/ 	.short	0x010a
        /*05ae*/ 	.byte	0x04
	.zero		1


	//   ....[77]....
        /*05b0*/ 	.word	0x00005650
        /*05b4*/ 	.word	0x00000000
        /*05b8*/ 	.word	0x00000000
        /*05bc*/ 	.short	0x010a
        /*05be*/ 	.byte	0xff
	.zero		1


	//   ....[78]....
        /*05c0*/ 	.word	0x00005930
        /*05c4*/ 	.word	0x00000000
        /*05c8*/ 	.word	0x00000090
        /*05cc*/ 	.short	0x010a
        /*05ce*/ 	.byte	0xff
	.zero		1


	//   ....[79]....
        /*05d0*/ 	.word	0x00005a00
        /*05d4*/ 	.word	0x00000000
        /*05d8*/ 	.word	0x00000000
        /*05dc*/ 	.short	0x0101
        /*05de*/ 	.byte	0xff
	.zero		1


	//   ....[80]....
        /*05e0*/ 	.word	0x00006420
        /*05e4*/ 	.word	0x000000ff
        /*05e8*/ 	.word	0x00000060
        /*05ec*/ 	.short	0x010a
        /*05ee*/ 	.byte	0x04
	.zero		1


	//   ....[81]....
        /*05f0*/ 	.word	0x00006430
        /*05f4*/ 	.word	0x000000ff
        /*05f8*/ 	.word	0x000000b0
        /*05fc*/ 	.short	0x010a
        /*05fe*/ 	.byte	0x2c
	.zero		1


	//   ....[82]....
        /*0600*/ 	.word	0x000064c0
        /*0604*/ 	.word	0x000000ff
        /*0608*/ 	.word	0x00000060
        /*060c*/ 	.short	0x010a
        /*060e*/ 	.byte	0x04
	.zero		1


	//   ....[83]....
        /*0610*/ 	.word	0x000065f0
        /*0614*/ 	.word	0x000000ff
        /*0618*/ 	.word	0x000000b0
        /*061c*/ 	.short	0x010a
        /*061e*/ 	.byte	0x2c
	.zero		1


	//   ....[84]....
        /*0620*/ 	.word	0x000068b0
        /*0624*/ 	.word	0x000000ff
        /*0628*/ 	.word	0x00000000
        /*062c*/ 	.short	0x0101
        /*062e*/ 	.byte	0x04
	.zero		1


	//   ....[85]....
        /*0630*/ 	.word	0x00006ad0
        /*0634*/ 	.word	0x000000ff
        /*0638*/ 	.word	0x00000000
        /*063c*/ 	.short	0x0101
        /*063e*/ 	.byte	0x04
	.zero		1


	//   ....[86]....
        /*0640*/ 	.word	0x00006da0
        /*0644*/ 	.word	0x00000003
        /*0648*/ 	.word	0x00000100
        /*064c*/ 	.short	0x010a
        /*064e*/ 	.byte	0xff
	.zero		1


	//   ....[87]....
        /*0650*/ 	.word	0x00006e00
        /*0654*/ 	.word	0x00000000
        /*0658*/ 	.word	0x00000030
        /*065c*/ 	.short	0x010a
        /*065e*/ 	.byte	0xff
	.zero		1


	//   ....[88]....
        /*0660*/ 	.word	0x00006e60
        /*0664*/ 	.word	0x00000000
        /*0668*/ 	.word	0x00000030
        /*066c*/ 	.short	0x010a
        /*066e*/ 	.byte	0xff
	.zero		1


	//   ....[89]....
        /*0670*/ 	.word	0x00006eb0
        /*0674*/ 	.word	0x00000003
        /*0678*/ 	.word	0x00000090
        /*067c*/ 	.short	0x010a
        /*067e*/ 	.byte	0xff
	.zero		1


	//   ....[90]....
        /*0680*/ 	.word	0x00006f10
        /*0684*/ 	.word	0x00000000
        /*0688*/ 	.word	0x00000000
        /*068c*/ 	.short	0x010a
        /*068e*/ 	.byte	0xff
	.zero		1


	//   ....[91]....
        /*0690*/ 	.word	0x00006f70
        /*0694*/ 	.word	0x00000000
        /*0698*/ 	.word	0x00000000
        /*069c*/ 	.short	0x010a
        /*069e*/ 	.byte	0xff
	.zero		1


	//   ....[92]....
        /*06a0*/ 	.word	0x00006fd0
        /*06a4*/ 	.word	0x00000000
        /*06a8*/ 	.word	0x00000000
        /*06ac*/ 	.short	0x010a
        /*06ae*/ 	.byte	0xff
	.zero		1


	//   ....[93]....
        /*06b0*/ 	.word	0x00007030
        /*06b4*/ 	.word	0x00000000
        /*06b8*/ 	.word	0x00000000
        /*06bc*/ 	.short	0x010a
        /*06be*/ 	.byte	0xff
	.zero		1


	//   ....[94]....
        /*06c0*/ 	.word	0x00007090
        /*06c4*/ 	.word	0x00000000
        /*06c8*/ 	.word	0x00000000
        /*06cc*/ 	.short	0x010a
        /*06ce*/ 	.byte	0xff
	.zero		1


	//   ....[95]....
        /*06d0*/ 	.word	0x000070e0
        /*06d4*/ 	.word	0x00000002
        /*06d8*/ 	.word	0x000000f0
        /*06dc*/ 	.short	0x010a
        /*06de*/ 	.byte	0xff
	.zero		1


	//   ....[96]....
        /*06e0*/ 	.word	0x00007140
        /*06e4*/ 	.word	0x00000002
        /*06e8*/ 	.word	0x000000a0
        /*06ec*/ 	.short	0x010a
        /*06ee*/ 	.byte	0xff
	.zero		1


	//   ....[97]....
        /*06f0*/ 	.word	0x00007190
        /*06f4*/ 	.word	0x00000002
        /*06f8*/ 	.word	0x00000090
        /*06fc*/ 	.short	0x010a
        /*06fe*/ 	.byte	0xff
	.zero		1


	//   ....[98]....
        /*0700*/ 	.word	0x000071f0
        /*0704*/ 	.word	0x00000000
        /*0708*/ 	.word	0x000000a0
        /*070c*/ 	.short	0x010a
        /*070e*/ 	.byte	0xff
	.zero		1


	//   ....[99]....
        /*0710*/ 	.word	0x00007240
        /*0714*/ 	.word	0x00000000
        /*0718*/ 	.word	0x00000090
        /*071c*/ 	.short	0x010a
        /*071e*/ 	.byte	0xff
	.zero		1


	//   ....[100]....
        /*0720*/ 	.word	0x000072b0
        /*0724*/ 	.word	0x00000003
        /*0728*/ 	.word	0x000000d0
        /*072c*/ 	.short	0x010a
        /*072e*/ 	.byte	0xff
	.zero		1


	//   ....[101]....
        /*0730*/ 	.word	0x00007310
        /*0734*/ 	.word	0x00000000
        /*0738*/ 	.word	0x00000000
        /*073c*/ 	.short	0x010a
        /*073e*/ 	.byte	0xff
	.zero		1


	//   ....[102]....
        /*0740*/ 	.word	0x00007370
        /*0744*/ 	.word	0x00000000
        /*0748*/ 	.word	0x00000000
        /*074c*/ 	.short	0x010a
        /*074e*/ 	.byte	0xff
	.zero		1


	//   ....[103]....
        /*0750*/ 	.word	0x000073d0
        /*0754*/ 	.word	0x00000000
        /*0758*/ 	.word	0x00000000
        /*075c*/ 	.short	0x010a
        /*075e*/ 	.byte	0xff
	.zero		1


	//   ....[104]....
        /*0760*/ 	.word	0x00007430
        /*0764*/ 	.word	0x00000000
        /*0768*/ 	.word	0x00000000
        /*076c*/ 	.short	0x010a
        /*076e*/ 	.byte	0xff
	.zero		1


	//   ....[105]....
        /*0770*/ 	.word	0x00007490
        /*0774*/ 	.word	0x00000000
        /*0778*/ 	.word	0x00000000
        /*077c*/ 	.short	0x010a
        /*077e*/ 	.byte	0xff
	.zero		1


	//   ....[106]....
        /*0780*/ 	.word	0x000074e0
        /*0784*/ 	.word	0x00000003
        /*0788*/ 	.word	0x00000090
        /*078c*/ 	.short	0x010a
        /*078e*/ 	.byte	0xff
	.zero		1


	//   ....[107]....
        /*0790*/ 	.word	0x00007540
        /*0794*/ 	.word	0x00000000
        /*0798*/ 	.word	0x00000088
        /*079c*/ 	.short	0x010a
        /*079e*/ 	.byte	0xff
	.zero		1


	//   ....[108]....
        /*07a0*/ 	.word	0x000075a0
        /*07a4*/ 	.word	0x00000003
        /*07a8*/ 	.word	0x00000070
        /*07ac*/ 	.short	0x010a
        /*07ae*/ 	.byte	0xff
	.zero		1


	//   ....[109]....
        /*07b0*/ 	.word	0x00007600
        /*07b4*/ 	.word	0x00000000
        /*07b8*/ 	.word	0x00000000
        /*07bc*/ 	.short	0x010a
        /*07be*/ 	.byte	0xff
	.zero		1


	//   ....[110]....
        /*07c0*/ 	.word	0x00007650
        /*07c4*/ 	.word	0x00000000
        /*07c8*/ 	.word	0x00000090
        /*07cc*/ 	.short	0x010a
        /*07ce*/ 	.byte	0xff
	.zero		1


	//   ....[111]....
        /*07d0*/ 	.word	0x000076b0
        /*07d4*/ 	.word	0x00000000
        /*07d8*/ 	.word	0x00000060
        /*07dc*/ 	.short	0x010a
        /*07de*/ 	.byte	0xff
	.zero		1


	//   ....[112]....
        /*07e0*/ 	.word	0x00007710
        /*07e4*/ 	.word	0x00000003
        /*07e8*/ 	.word	0x000000b0
        /*07ec*/ 	.short	0x010a
        /*07ee*/ 	.byte	0xff
	.zero		1


	//----- nvinfo : EIATTR_NUM_MBARRIERS
	.align		4
.L_44:
        /*07f0*/ 	.byte	0x03, 0x38
        /*07f2*/ 	.short	0x0022


	//----- nvinfo : EIATTR_EXIT_INSTR_OFFSETS
	.align		4
        /*07f4*/ 	.byte	0x04, 0x1c
        /*07f6*/ 	.short	(.L_46 - .L_45)


	//   ....[0]....
.L_45:
        /*07f8*/ 	.word	0x00002ef0


	//   ....[1]....
        /*07fc*/ 	.word	0x000033e0


	//   ....[2]....
        /*0800*/ 	.word	0x00003440


	//   ....[3]....
        /*0804*/ 	.word	0x00004870


	//   ....[4]....
        /*0808*/ 	.word	0x00005680


	//   ....[5]....
        /*080c*/ 	.word	0x000056c0


	//   ....[6]....
        /*0810*/ 	.word	0x00006cd0


	//   ....[7]....
        /*0814*/ 	.word	0x00006d40


	//   ....[8]....
        /*0818*/ 	.word	0x00006d70


	//   ....[9]....
        /*081c*/ 	.word	0x00006d90


	//----- nvinfo : EIATTR_MAX_THREADS
	.align		4
.L_46:
        /*0820*/ 	.byte	0x04, 0x05
        /*0822*/ 	.short	(.L_48 - .L_47)
.L_47:
        /*0824*/ 	.word	0x00000100
        /*0828*/ 	.word	0x00000001
        /*082c*/ 	.word	0x00000001


	//----- nvinfo : EIATTR_CRS_STACK_SIZE
	.align		4
.L_48:
        /*0830*/ 	.byte	0x04, 0x1e
        /*0832*/ 	.short	(.L_50 - .L_49)
.L_49:
        /*0834*/ 	.word	0x00000000


	//----- nvinfo : EIATTR_CBANK_PARAM_SIZE
	.align		4
.L_50:
        /*0838*/ 	.byte	0x03, 0x19
        /*083a*/ 	.short	0x0800


	//----- nvinfo : EIATTR_PARAM_CBANK
	.align		4
        /*083c*/ 	.byte	0x04, 0x0a
        /*083e*/ 	.short	(.L_52 - .L_51)
	.align		4
.L_51:
        /*0840*/ 	.word	index@(.nv.constant0._ZN7cutlass13device_kernelINS_4gemm6kernel13GemmUniversalIN4cute5tupleIJiiiiEEENS1_10collective13CollectiveMmaINS1_35MainloopSm100TmaUmmaWarpSpecializedILi6ELi2ELi4ENS5_IJNS4_1CILi2EEENSA_ILi1EEESC_EEEEENS5_IJNSA_ILi64EEENSA_ILi8EEENSA_ILi256EEEEEENS_6half_tENS5_IJlSC_lEEESJ_SK_NS4_8TiledMMAINS4_8MMA_AtomIJNS4_20SM100_MMA_F16BF16_SSISJ_SJ_fLi64ELi8ELNS4_4UMMA5MajorE0ELSP_0ELNSO_7ScaleInE0ELSQ_0EEEEEENS4_6LayoutINS5_IJSC_SC_SC_EEENS5_IJNSA_ILi0EEESV_SV_EEEEENS5_IJNS4_10UnderscoreESY_SY_EEEEENS4_13SM90_TMA_LOADENS4_14ComposedLayoutINS4_7SwizzleILi3ELi4ELi3EEENS4_18smem_ptr_flag_bitsILi16EEENST_INS5_IJSG_SF_EEENS5_IJSF_SC_EEEEEEEvNS4_8identityENS4_23SM90_TMA_LOAD_MULTICASTES1A_vS1B_EENS_8epilogue10collective18CollectiveEpilogueINS1E_23Sm100TmaWarpSpecializedILi2ELi1ELi4ELb1ELb0EEEJSI_NS5_IJNST_ISF_SC_EENST_ISG_SC_EEEEESJ_SK_SJ_SK_NS1E_6fusion15FusionCallbacksIS1I_NS1M_17LinearCombinationISJ_fSJ_fLNS_15FloatRoundStyleE2EEESI_S1L_JEEENS4_5SM1004TMEM4LOAD26SM100_TMEM_LOAD_16dp256b1xES11_NS12_INS13_ILi0ELi4ELi3EEES16_NST_INS5_IJSG_SG_EEENS5_IJSG_SC_EEEEEEENS4_17SM75_U32x2_LDSM_NENS4_14SM90_TMA_STOREES20_NS4_17SM90_U32x2_STSM_NENS4_39AutoVectorizingCopyWithAssumedAlignmentILi128EEEEEEvvEEEEvNT_6ParamsE)
        /*0844*/ 	.short	0x0380
        /*0846*/ 	.short	0x0800


	//----- nvinfo : EIATTR_SW_WAR
	.align		4
.L_52:
        /*0848*/ 	.byte	0x04, 0x36
        /*084a*/ 	.short	(.L_54 - .L_53)
.L_53:
        /*084c*/ 	.word	0x00000008
.L_54:


//--------------------- .nv.callgraph             --------------------------
	.section	.nv.callgraph,"",@"SHT_CUDA_CALLGRAPH"
	.align	4
	.sectionentsize	8
	.align		4
        /*0000*/ 	.word	0x00000000
	.align		4
        /*0004*/ 	.word	0xffffffff
	.align		4
        /*0008*/ 	.word	index@(_ZN7cutlass13device_kernelINS_4gemm6kernel13GemmUniversalIN4cute5tupleIJiiiiEEENS1_10collective13CollectiveMmaINS1_35MainloopSm100TmaUmmaWarpSpecializedILi6ELi2ELi4ENS5_IJNS4_1CILi2EEENSA_ILi1EEESC_EEEEENS5_IJNSA_ILi64EEENSA_ILi8EEENSA_ILi256EEEEEENS_6half_tENS5_IJlSC_lEEESJ_SK_NS4_8TiledMMAINS4_8MMA_AtomIJNS4_20SM100_MMA_F16BF16_SSISJ_SJ_fLi64ELi8ELNS4_4UMMA5MajorE0ELSP_0ELNSO_7ScaleInE0ELSQ_0EEEEEENS4_6LayoutINS5_IJSC_SC_SC_EEENS5_IJNSA_ILi0EEESV_SV_EEEEENS5_IJNS4_10UnderscoreESY_SY_EEEEENS4_13SM90_TMA_LOADENS4_14ComposedLayoutINS4_7SwizzleILi3ELi4ELi3EEENS4_18smem_ptr_flag_bitsILi16EEENST_INS5_IJSG_SF_EEENS5_IJSF_SC_EEEEEEEvNS4_8identityENS4_23SM90_TMA_LOAD_MULTICASTES1A_vS1B_EENS_8epilogue10collective18CollectiveEpilogueINS1E_23Sm100TmaWarpSpecializedILi2ELi1ELi4ELb1ELb0EEEJSI_NS5_IJNST_ISF_SC_EENST_ISG_SC_EEEEESJ_SK_SJ_SK_NS1E_6fusion15FusionCallbacksIS1I_NS1M_17LinearCombinationISJ_fSJ_fLNS_15FloatRoundStyleE2EEESI_S1L_JEEENS4_5SM1004TMEM4LOAD26SM100_TMEM_LOAD_16dp256b1xES11_NS12_INS13_ILi0ELi4ELi3EEES16_NST_INS5_IJSG_SG_EEENS5_IJSG_SC_EEEEEEENS4_17SM75_U32x2_LDSM_NENS4_14SM90_TMA_STOREES20_NS4_17SM90_U32x2_STSM_NENS4_39AutoVectorizingCopyWithAssumedAlignmentILi128EEEEEEvvEEEEvNT_6ParamsE)
	.align		4
        /*000c*/ 	.word	index@(__assertfail)
	.align		4
        /*0010*/ 	.word	0x00000000
	.align		4
        /*0014*/ 	.word	0xfffffffe
	.align		4
        /*0018*/ 	.word	0x00000000
	.align		4
        /*001c*/ 	.word	0xfffffffd
	.align		4
        /*0020*/ 	.word	0x00000000
	.align		4
        /*0024*/ 	.word	0xfffffffc


//--------------------- .nv.constant4             --------------------------
	.section	.nv.constant4,"a",@progbits
	.align	8
	.align		8
.nv.constant4:
        /*0000*/ 	.dword	__assertfail
	.align		8
        /*0008*/ 	.dword	__unnamed_1
	.align		8
        /*0010*/ 	.dword	_ZN40_INTERNAL_0527941d_4_k_cu_1f820129_105944cuda3std3__45__cpo5beginE
	.align		8
        /*0018*/ 	.dword	_ZN40_INTERNAL_0527941d_4_k_cu_1f820129_105944cuda3std3__45__cpo3endE
	.align		8
        /*0020*/ 	.dword	_ZN40_INTERNAL_0527941d_4_k_cu_1f820129_105944cuda3std3__45__cpo6cbeginE
	.align		8
        /*0028*/ 	.dword	_ZN40_INTERNAL_0527941d_4_k_cu_1f820129_105944cuda3std3__45__cpo4cendE
	.align		8
        /*0030*/ 	.dword	_ZN40_INTERNAL_0527941d_4_k_cu_1f820129_105944cuda3std3__442_GLOBAL__N__0527941d_4_k_cu_1f820129_105946ignoreE
	.align		8
        /*0038*/ 	.dword	_ZN40_INTERNAL_0527941d_4_k_cu_1f820129_105944cuda3std3__419piecewise_constructE
	.align		8
        /*0040*/ 	.dword	_ZN40_INTERNAL_0527941d_4_k_cu_1f820129_105944cuda3std3__48in_placeE
	.align		8
        /*0048*/ 	.dword	_ZN40_INTERNAL_0527941d_4_k_cu_1f820129_105944cuda3std6ranges3__45__cpo4swapE
	.align		8
        /*0050*/ 	.dword	_ZN40_INTERNAL_0527941d_4_k_cu_1f820129_105944cuda3std6ranges3__45__cpo9iter_moveE
	.align		8
        /*0058*/ 	.dword	_ZN40_INTERNAL_0527941d_4_k_cu_1f820129_105944cute7productE
	.align		8
        /*0060*/ 	.dword	_ZN40_INTERNAL_0527941d_4_k_cu_1f820129_105944cute1_E
	.align		8
        /*0068*/ 	.dword	$str$25
	.align		8
        /*0070*/ 	.dword	$str$26


//--------------------- .text._ZN7cutlass13device_kernelINS_4gemm6kernel13GemmUniversalIN4cute5tupleIJiiiiEEENS1_10collective13CollectiveMmaINS1_35MainloopSm100TmaUmmaWarpSpecializedILi6ELi2ELi4ENS5_IJNS4_1CILi2EEENSA_ILi1EEESC_EEEEENS5_IJNSA_ILi64EEENSA_ILi8EEENSA_ILi256EEEEEENS_6half_tENS5_IJlSC_lEEESJ_SK_NS4_8TiledMMAINS4_8MMA_AtomIJNS4_20SM100_MMA_F16BF16_SSISJ_SJ_fLi64ELi8ELNS4_4UMMA5MajorE0ELSP_0ELNSO_7ScaleInE0ELSQ_0EEEEEENS4_6LayoutINS5_IJSC_SC_SC_EEENS5_IJNSA_ILi0EEESV_SV_EEEEENS5_IJNS4_10UnderscoreESY_SY_EEEEENS4_13SM90_TMA_LOADENS4_14ComposedLayoutINS4_7SwizzleILi3ELi4ELi3EEENS4_18smem_ptr_flag_bitsILi16EEENST_INS5_IJSG_SF_EEENS5_IJSF_SC_EEEEEEEvNS4_8identityENS4_23SM90_TMA_LOAD_MULTICASTES1A_vS1B_EENS_8epilogue10collective18CollectiveEpilogueINS1E_23Sm100TmaWarpSpecializedILi2ELi1ELi4ELb1ELb0EEEJSI_NS5_IJNST_ISF_SC_EENST_ISG_SC_EEEEESJ_SK_SJ_SK_NS1E_6fusion15FusionCallbacksIS1I_NS1M_17LinearCombinationISJ_fSJ_fLNS_15FloatRoundStyleE2EEESI_S1L_JEEENS4_5SM1004TMEM4LOAD26SM100_TMEM_LOAD_16dp256b1xES11_NS12_INS13_ILi0ELi4ELi3EEES16_NST_INS5_IJSG_SG_EEENS5_IJSG_SC_EEEEEEENS4_17SM75_U32x2_LDSM_NENS4_14SM90_TMA_STOREES20_NS4_17SM90_U32x2_STSM_NENS4_39AutoVectorizingCopyWithAssumedAlignmentILi128EEEEEEvvEEEEvNT_6ParamsE --------------------------
	.section	.text._ZN7cutlass13device_kernelINS_4gemm6kernel13GemmUniversalIN4cute5tupleIJiiiiEEENS1_10collective13CollectiveMmaINS1_35MainloopSm100TmaUmmaWarpSpecializedILi6ELi2ELi4ENS5_IJNS4_1CILi2EEENSA_ILi1EEESC_EEEEENS5_IJNSA_ILi64EEENSA_ILi8EEENSA_ILi256EEEEEENS_6half_tENS5_IJlSC_lEEESJ_SK_NS4_8TiledMMAINS4_8MMA_AtomIJNS4_20SM100_MMA_F16BF16_SSISJ_SJ_fLi64ELi8ELNS4_4UMMA5MajorE0ELSP_0ELNSO_7ScaleInE0ELSQ_0EEEEEENS4_6LayoutINS5_IJSC_SC_SC_EEENS5_IJNSA_ILi0EEESV_SV_EEEEENS5_IJNS4_10UnderscoreESY_SY_EEEEENS4_13SM90_TMA_LOADENS4_14ComposedLayoutINS4_7SwizzleILi3ELi4ELi3EEENS4_18smem_ptr_flag_bitsILi16EEENST_INS5_IJSG_SF_EEENS5_IJSF_SC_EEEEEEEvNS4_8identityENS4_23SM90_TMA_LOAD_MULTICASTES1A_vS1B_EENS_8epilogue10collective18CollectiveEpilogueINS1E_23Sm100TmaWarpSpecializedILi2ELi1ELi4ELb1ELb0EEEJSI_NS5_IJNST_ISF_SC_EENST_ISG_SC_EEEEESJ_SK_SJ_SK_NS1E_6fusion15FusionCallbacksIS1I_NS1M_17LinearCombinationISJ_fSJ_fLNS_15FloatRoundStyleE2EEESI_S1L_JEEENS4_5SM1004TMEM4LOAD26SM100_TMEM_LOAD_16dp256b1xES11_NS12_INS13_ILi0ELi4ELi3EEES16_NST_INS5_IJSG_SG_EEENS5_IJSG_SC_EEEEEEENS4_17SM75_U32x2_LDSM_NENS4_14SM90_TMA_STOREES20_NS4_17SM90_U32x2_STSM_NENS4_39AutoVectorizingCopyWithAssumedAlignmentILi128EEEEEEvvEEEEvNT_6ParamsE,"ax",@progbits
	.align	128
.text._ZN7cutlass13device_kernelINS_4gemm6kernel13GemmUniversalIN4cute5tupleIJiiiiEEENS1_10collective13CollectiveMmaINS1_35MainloopSm100TmaUmmaWarpSpecializedILi6ELi2ELi4ENS5_IJNS4_1CILi2EEENSA_ILi1EEESC_EEEEENS5_IJNSA_ILi64EEENSA_ILi8EEENSA_ILi256EEEEEENS_6half_tENS5_IJlSC_lEEESJ_SK_NS4_8TiledMMAINS4_8MMA_AtomIJNS4_20SM100_MMA_F16BF16_SSISJ_SJ_fLi64ELi8ELNS4_4UMMA5MajorE0ELSP_0ELNSO_7ScaleInE0ELSQ_0EEEEEENS4_6LayoutINS5_IJSC_SC_SC_EEENS5_IJNSA_ILi0EEESV_SV_EEEEENS5_IJNS4_10UnderscoreESY_SY_EEEEENS4_13SM90_TMA_LOADENS4_14ComposedLayoutINS4_7SwizzleILi3ELi4ELi3EEENS4_18smem_ptr_flag_bitsILi16EEENST_INS5_IJSG_SF_EEENS5_IJSF_SC_EEEEEEEvNS4_8identityENS4_23SM90_TMA_LOAD_MULTICASTES1A_vS1B_EENS_8epilogue10collective18CollectiveEpilogueINS1E_23Sm100TmaWarpSpecializedILi2ELi1ELi4ELb1ELb0EEEJSI_NS5_IJNST_ISF_SC_EENST_ISG_SC_EEEEESJ_SK_SJ_SK_NS1E_6fusion15FusionCallbacksIS1I_NS1M_17LinearCombinationISJ_fSJ_fLNS_15FloatRoundStyleE2EEESI_S1L_JEEENS4_5SM1004TMEM4LOAD26SM100_TMEM_LOAD_16dp256b1xES11_NS12_INS13_ILi0ELi4ELi3EEES16_NST_INS5_IJSG_SG_EEENS5_IJSG_SC_EEEEEEENS4_17SM75_U32x2_LDSM_NENS4_14SM90_TMA_STOREES20_NS4_17SM90_U32x2_STSM_NENS4_39AutoVectorizingCopyWithAssumedAlignmentILi128EEEEEEvvEEEEvNT_6ParamsE:
        .type           _ZN7cutlass13device_kernelINS_4gemm6kernel13GemmUniversalIN4cute5tupleIJiiiiEEENS1_10collective13CollectiveMmaINS1_35MainloopSm100TmaUmmaWarpSpecializedILi6ELi2ELi4ENS5_IJNS4_1CILi2EEENSA_ILi1EEESC_EEEEENS5_IJNSA_ILi64EEENSA_ILi8EEENSA_ILi256EEEEEENS_6half_tENS5_IJlSC_lEEESJ_SK_NS4_8TiledMMAINS4_8MMA_AtomIJNS4_20SM100_MMA_F16BF16_SSISJ_SJ_fLi64ELi8ELNS4_4UMMA5MajorE0ELSP_0ELNSO_7ScaleInE0ELSQ_0EEEEEENS4_6LayoutINS5_IJSC_SC_SC_EEENS5_IJNSA_ILi0EEESV_SV_EEEEENS5_IJNS4_10UnderscoreESY_SY_EEEEENS4_13SM90_TMA_LOADENS4_14ComposedLayoutINS4_7SwizzleILi3ELi4ELi3EEENS4_18smem_ptr_flag_bitsILi16EEENST_INS5_IJSG_SF_EEENS5_IJSF_SC_EEEEEEEvNS4_8identityENS4_23SM90_TMA_LOAD_MULTICASTES1A_vS1B_EENS_8epilogue10collective18CollectiveEpilogueINS1E_23Sm100TmaWarpSpecializedILi2ELi1ELi4ELb1ELb0EEEJSI_NS5_IJNST_ISF_SC_EENST_ISG_SC_EEEEESJ_SK_SJ_SK_NS1E_6fusion15FusionCallbacksIS1I_NS1M_17LinearCombinationISJ_fSJ_fLNS_15FloatRoundStyleE2EEESI_S1L_JEEENS4_5SM1004TMEM4LOAD26SM100_TMEM_LOAD_16dp256b1xES11_NS12_INS13_ILi0ELi4ELi3EEES16_NST_INS5_IJSG_SG_EEENS5_IJSG_SC_EEEEEEENS4_17SM75_U32x2_LDSM_NENS4_14SM90_TMA_STOREES20_NS4_17SM90_U32x2_STSM_NENS4_39AutoVectorizingCopyWithAssumedAlignmentILi128EEEEEEvvEEEEvNT_6ParamsE,@function
        .size           _ZN7cutlass13device_kernelINS_4gemm6kernel13GemmUniversalIN4cute5tupleIJiiiiEEENS1_10collective13CollectiveMmaINS1_35MainloopSm100TmaUmmaWarpSpecializedILi6ELi2ELi4ENS5_IJNS4_1CILi2EEENSA_ILi1EEESC_EEEEENS5_IJNSA_ILi64EEENSA_ILi8EEENSA_ILi256EEEEEENS_6half_tENS5_IJlSC_lEEESJ_SK_NS4_8TiledMMAINS4_8MMA_AtomIJNS4_20SM100_MMA_F16BF16_SSISJ_SJ_fLi64ELi8ELNS4_4UMMA5MajorE0ELSP_0ELNSO_7ScaleInE0ELSQ_0EEEEEENS4_6LayoutINS5_IJSC_SC_SC_EEENS5_IJNSA_ILi0EEESV_SV_EEEEENS5_IJNS4_10UnderscoreESY_SY_EEEEENS4_13SM90_TMA_LOADENS4_14ComposedLayoutINS4_7SwizzleILi3ELi4ELi3EEENS4_18smem_ptr_flag_bitsILi16EEENST_INS5_IJSG_SF_EEENS5_IJSF_SC_EEEEEEEvNS4_8identityENS4_23SM90_TMA_LOAD_MULTICASTES1A_vS1B_EENS_8epilogue10collective18CollectiveEpilogueINS1E_23Sm100TmaWarpSpecializedILi2ELi1ELi4ELb1ELb0EEEJSI_NS5_IJNST_ISF_SC_EENST_ISG_SC_EEEEESJ_SK_SJ_SK_NS1E_6fusion15FusionCallbacksIS1I_NS1M_17LinearCombinationISJ_fSJ_fLNS_15FloatRoundStyleE2EEESI_S1L_JEEENS4_5SM1004TMEM4LOAD26SM100_TMEM_LOAD_16dp256b1xES11_NS12_INS13_ILi0ELi4ELi3EEES16_NST_INS5_IJSG_SG_EEENS5_IJSG_SC_EEEEEEENS4_17SM75_U32x2_LDSM_NENS4_14SM90_TMA_STOREES20_NS4_17SM90_U32x2_STSM_NENS4_39AutoVectorizingCopyWithAssumedAlignmentILi128EEEEEEvvEEEEvNT_6ParamsE,(.L_x_151 - _ZN7cutlass13device_kernelINS_4gemm6kernel13GemmUniversalIN4cute5tupleIJiiiiEEENS1_10collective13CollectiveMmaINS1_35MainloopSm100TmaUmmaWarpSpecializedILi6ELi2ELi4ENS5_IJNS4_1CILi2EEENSA_ILi1EEESC_EEEEENS5_IJNSA_ILi64EEENSA_ILi8EEENSA_ILi256EEEEEENS_6half_tENS5_IJlSC_lEEESJ_SK_NS4_8TiledMMAINS4_8MMA_AtomIJNS4_20SM100_MMA_F16BF16_SSISJ_SJ_fLi64ELi8ELNS4_4UMMA5MajorE0ELSP_0ELNSO_7ScaleInE0ELSQ_0EEEEEENS4_6LayoutINS5_IJSC_SC_SC_EEENS5_IJNSA_ILi0EEESV_SV_EEEEENS5_IJNS4_10UnderscoreESY_SY_EEEEENS4_13SM90_TMA_LOADENS4_14ComposedLayoutINS4_7SwizzleILi3ELi4ELi3EEENS4_18smem_ptr_flag_bitsILi16EEENST_INS5_IJSG_SF_EEENS5_IJSF_SC_EEEEEEEvNS4_8identityENS4_23SM90_TMA_LOAD_MULTICASTES1A_vS1B_EENS_8epilogue10collective18CollectiveEpilogueINS1E_23Sm100TmaWarpSpecializedILi2ELi1ELi4ELb1ELb0EEEJSI_NS5_IJNST_ISF_SC_EENST_ISG_SC_EEEEESJ_SK_SJ_SK_NS1E_6fusion15FusionCallbacksIS1I_NS1M_17LinearCombinationISJ_fSJ_fLNS_15FloatRoundStyleE2EEESI_S1L_JEEENS4_5SM1004TMEM4LOAD26SM100_TMEM_LOAD_16dp256b1xES11_NS12_INS13_ILi0ELi4ELi3EEES16_NST_INS5_IJSG_SG_EEENS5_IJSG_SC_EEEEEEENS4_17SM75_U32x2_LDSM_NENS4_14SM90_TMA_STOREES20_NS4_17SM90_U32x2_STSM_NENS4_39AutoVectorizingCopyWithAssumedAlignmentILi128EEEEEEvvEEEEvNT_6ParamsE)
        .other          _ZN7cutlass13device_kernelINS_4gemm6kernel13GemmUniversalIN4cute5tupleIJiiiiEEENS1_10collective13CollectiveMmaINS1_35MainloopSm100TmaUmmaWarpSpecializedILi6ELi2ELi4ENS5_IJNS4_1CILi2EEENSA_ILi1EEESC_EEEEENS5_IJNSA_ILi64EEENSA_ILi8EEENSA_ILi256EEEEEENS_6half_tENS5_IJlSC_lEEESJ_SK_NS4_8TiledMMAINS4_8MMA_AtomIJNS4_20SM100_MMA_F16BF16_SSISJ_SJ_fLi64ELi8ELNS4_4UMMA5MajorE0ELSP_0ELNSO_7ScaleInE0ELSQ_0EEEEEENS4_6LayoutINS5_IJSC_SC_SC_EEENS5_IJNSA_ILi0EEESV_SV_EEEEENS5_IJNS4_10UnderscoreESY_SY_EEEEENS4_13SM90_TMA_LOADENS4_14ComposedLayoutINS4_7SwizzleILi3ELi4ELi3EEENS4_18smem_ptr_flag_bitsILi16EEENST_INS5_IJSG_SF_EEENS5_IJSF_SC_EEEEEEEvNS4_8identityENS4_23SM90_TMA_LOAD_MULTICASTES1A_vS1B_EENS_8epilogue10collective18CollectiveEpilogueINS1E_23Sm100TmaWarpSpecializedILi2ELi1ELi4ELb1ELb0EEEJSI_NS5_IJNST_ISF_SC_EENST_ISG_SC_EEEEESJ_SK_SJ_SK_NS1E_6fusion15FusionCallbacksIS1I_NS1M_17LinearCombinationISJ_fSJ_fLNS_15FloatRoundStyleE2EEESI_S1L_JEEENS4_5SM1004TMEM4LOAD26SM100_TMEM_LOAD_16dp256b1xES11_NS12_INS13_ILi0ELi4ELi3EEES16_NST_INS5_IJSG_SG_EEENS5_IJSG_SC_EEEEEEENS4_17SM75_U32x2_LDSM_NENS4_14SM90_TMA_STOREES20_NS4_17SM90_U32x2_STSM_NENS4_39AutoVectorizingCopyWithAssumedAlignmentILi128EEEEEEvvEEEEvNT_6ParamsE,@"STO_CUDA_ENTRY STV_DEFAULT"
_ZN7cutlass13device_kernelINS_4gemm6kernel13GemmUniversalIN4cute5tupleIJiiiiEEENS1_10collective13CollectiveMmaINS1_35MainloopSm100TmaUmmaWarpSpecializedILi6ELi2ELi4ENS5_IJNS4_1CILi2EEENSA_ILi1EEESC_EEEEENS5_IJNSA_ILi64EEENSA_ILi8EEENSA_ILi256EEEEEENS_6half_tENS5_IJlSC_lEEESJ_SK_NS4_8TiledMMAINS4_8MMA_AtomIJNS4_20SM100_MMA_F16BF16_SSISJ_SJ_fLi64ELi8ELNS4_4UMMA5MajorE0ELSP_0ELNSO_7ScaleInE0ELSQ_0EEEEEENS4_6LayoutINS5_IJSC_SC_SC_EEENS5_IJNSA_ILi0EEESV_SV_EEEEENS5_IJNS4_10UnderscoreESY_SY_EEEEENS4_13SM90_TMA_LOADENS4_14ComposedLayoutINS4_7SwizzleILi3ELi4ELi3EEENS4_18smem_ptr_flag_bitsILi16EEENST_INS5_IJSG_SF_EEENS5_IJSF_SC_EEEEEEEvNS4_8identityENS4_23SM90_TMA_LOAD_MULTICASTES1A_vS1B_EENS_8epilogue10collective18CollectiveEpilogueINS1E_23Sm100TmaWarpSpecializedILi2ELi1ELi4ELb1ELb0EEEJSI_NS5_IJNST_ISF_SC_EENST_ISG_SC_EEEEESJ_SK_SJ_SK_NS1E_6fusion15FusionCallbacksIS1I_NS1M_17LinearCombinationISJ_fSJ_fLNS_15FloatRoundStyleE2EEESI_S1L_JEEENS4_5SM1004TMEM4LOAD26SM100_TMEM_LOAD_16dp256b1xES11_NS12_INS13_ILi0ELi4ELi3EEES16_NST_INS5_IJSG_SG_EEENS5_IJSG_SC_EEEEEEENS4_17SM75_U32x2_LDSM_NENS4_14SM90_TMA_STOREES20_NS4_17SM90_U32x2_STSM_NENS4_39AutoVectorizingCopyWithAssumedAlignmentILi128EEEEEEvvEEEEvNT_6ParamsE:
[----:B------:R-:W1:Y:S01]  /*0000*/  LDC R1, c[0x0][0x37c] ;  /* 0x0000df00ff017b82 */ /* 0x000e620000000800 */
[----:B------:R-:W2:Y:S01]  /*0010*/  S2R R38, SR_TID.X ;  /* 0x0000000000267919 */ /* 0x000ea20000002100 */
[----:B------:R-:W3:Y:S01]  /*0020*/  LDCU.64 UR8, c[0x0][0x890] ;  /* 0x00011200ff0877ac */ /* 0x000ee20008000a00 */
[----:B------:R-:W-:Y:S02]  /*0030*/  PRMT R19, RZ, 0x7610, R19 ;  /* 0x00007610ff137816 */ /* 0x000fe40000000013 */
[----:B------:R-:W-:Y:S01]  /*0040*/  ELECT P4, URZ, PT ;  /* 0x0000000000ff782f */ /* 0x000fe20003880000 */
[----:B---3--:R-:W-:-:S04]  /*0050*/  UISETP.NE.U32.AND UP0, UPT, UR8, URZ, UPT ;  /* 0x000000ff0800728c */ /* 0x008fc8000bf05070 */
[----:B------:R-:W-:Y:S01]  /*0060*/  UISETP.NE.AND.EX UP0, UPT, UR9, URZ, UPT, UP0 ;  /* 0x000000ff0900728c */ /* 0x000fe2000bf05300 */
[----:B--2---:R-:W-:-:S05]  /*0070*/  SHF.R.U32.HI R28, RZ, 0x5, R38 ;  /* 0x00000005ff1c7819 */ /* 0x004fca0000011626 */
[----:B------:R-:W2:Y:S02]  /*0080*/  SHFL.IDX PT, R0, R28, RZ, 0x1f ;  /* 0x00001fff1c007589 */ /* 0x000ea400000e0000 */
[----:B--2---:R-:W-:Y:S01]  /*0090*/  R2UR UR18, R0 ;  /* 0x00000000001272ca */ /* 0x004fe200000e0000 */
[----:B-1----:R-:W-:-:S14]  /*00a0*/  BRA.U UP0, `(.L_x_0) ;  /* 0x0000000100307547 */ /* 0x002fdc000b800000 */
[----:B------:R-:W1:Y:S02]  /*00b0*/  LDCU.64 UR4, c[0x0][0x888] ;  /* 0x00011100ff0477ac */ /* 0x000e640008000a00 */
[----:B-1----:R-:W-:-:S04]  /*00c0*/  UISETP.NE.U32.AND UP0, UPT, UR4, URZ, UPT ;  /* 0x000000ff0400728c */ /* 0x002fc8000bf05070 */
[----:B------:R-:W-:-:S09]  /*00d0*/  UISETP.NE.AND.EX UP0, UPT, UR5, URZ, UPT, UP0 ;  /* 0x000000ff0500728c */ /* 0x000fd2000bf05300 */
[----:B------:R-:W-:Y:S05]  /*00e0*/  BRA.U !UP0, `(.L_x_1) ;  /* 0x0000000108187547 */ /* 0x000fea000b800000 */
[----:B------:R-:W1:Y:S01]  /*00f0*/  LDC.64 R2, c[0x0][0x888] ;  /* 0x00022200ff027b82 */ /* 0x000e620000000a00 */
[----:B------:R-:W1:Y:S02]  /*0100*/  LDCU.64 UR4, c[0x0][0x358] ;  /* 0x00006b00ff0477ac */ /* 0x000e640008000a00 */
[----:B-1----:R-:W2:Y:S01]  /*0110*/  LDG.E R0, desc[UR4][R2.64] ;  /* 0x0000000402007981 */ /* 0x002ea2000c1e1900 */
[----:B------:R-:W-:Y:S01]  /*0120*/  HFMA2 R19, -RZ, RZ, 0, 5.9604644775390625e-08 ;  /* 0x00000001ff137431 */ /* 0x000fe200000001ff */
[----:B--2---:R-:W-:Y:S01]  /*0130*/  R2UR UR43, R0 ;  /* 0x00000000002b72ca */ /* 0x004fe200000e0000 */
[----:B------:R-:W-:Y:S05]  /*0140*/  BRA `(.L_x_0) ;  /* 0x0000000000087947 */ /* 0x000fea0003800000 */
.L_x_1:
[----:B------:R-:W-:Y:S01]  /*0150*/  HFMA2 R19, -RZ, RZ, 0, 5.9604644775390625e-08 ;  /* 0x00000001ff137431 */ /* 0x000fe200000001ff */
[----:B------:R-:W1:Y:S02]  /*0160*/  LDCU UR43, c[0x0][0x880] ;  /* 0x00011000ff2b77ac */ /* 0x000e640008000800 */
.L_x_0:
[----:B------:R-:W2:Y:S02]  /*0170*/  LDCU.64 UR4, c[0x0][0x8b0] ;  /* 0x00011600ff0477ac */ /* 0x000ea40008000a00 */
[----:B--2---:R-:W-:-:S04]  /*0180*/  UISETP.NE.U32.AND UP0, UPT, UR4, URZ, UPT ;  /* 0x000000ff0400728c */ /* 0x004fc8000bf05070 */
[----:B------:R-:W-:-:S09]  /*0190*/  UISETP.NE.AND.EX UP0, UPT, UR5, URZ, UPT, UP0 ;  /* 0x000000ff0500728c */ /* 0x000fd2000bf05300 */
[----:B------:R-:W-:Y:S05]  /*01a0*/  BRA.U UP0, `(.L_x_2) ;  /* 0x0000000100247547 */ /* 0x000fea000b800000 */
[----:B------:R-:W2:Y:S02]  /*01b0*/  LDCU.64 UR4, c[0x0][0x8a8] ;  /* 0x00011500ff0477ac */ /* 0x000ea40008000a00 */
[----:B--2---:R-:W-:-:S04]  /*01c0*/  UISETP.NE.U32.AND UP0, UPT, UR4, URZ, UPT ;  /* 0x000000ff0400728c */ /* 0x004fc8000bf05070 */
[----:B------:R-:W-:-:S09]  /*01d0*/  UISETP.NE.AND.EX UP0, UPT, UR5, URZ, UPT, UP0 ;  /* 0x000000ff0500728c */ /* 0x000fd2000bf05300 */
[----:B------:R-:W-:Y:S05]  /*01e0*/  BRA.U !UP0, `(.L_x_3) ;  /* 0x0000000108107547 */ /* 0x000fea000b800000 */
[----:B------:R-:W2:Y:S01]  /*01f0*/  LDC.64 R2, c[0x0][0x8a8] ;  /* 0x00022a00ff027b82 */ /* 0x000ea20000000a00 */
[----:B------:R-:W2:Y:S02]  /*0200*/  LDCU.64 UR4, c[0x0][0x358] ;  /* 0x00006b00ff0477ac */ /* 0x000ea40008000a00 */
[----:B--2---:R2:W5:Y:S01]  /*0210*/  LDG.E R17, desc[UR4][R2.64] ;  /* 0x0000000402117981 */ /* 0x004562000c1e1900 */
[----:B------:R-:W-:Y:S05]  /*0220*/  BRA `(.L_x_2) ;  /* 0x0000000000047947 */ /* 0x000fea0003800000 */
.L_x_3:
[----:B------:R-:W3:Y:S02]  /*0230*/  LDC R17, c[0x0][0x8a0] ;  /* 0x00022800ff117b82 */ /* 0x000ee40000000800 */
.L_x_2:
[----:B------:R-:W-:Y:S01]  /*0240*/  IMAD.U32 R0, RZ, RZ, UR18 ;  /* 0x00000012ff007e24 */ /* 0x000fe2000f8e00ff */
[----:B------:R-:W-:Y:S04]  /*0250*/  BSSY.RECONVERGENT B0, `(.L_x_4) ;  /* 0x000000c000007945 */ /* 0x000fe80003800200 */
[C---:B------:R-:W-:Y:S02]  /*0260*/  ISETP.NE.OR P1, PT, R0.reuse, 0x1, !P4 ;  /* 0x000000010000780c */ /* 0x040fe40006725670 */
[----:B------:R-:W-:-:S11]  /*0270*/  ISETP.NE.OR P0, PT, R0, 0x3, !P4 ;  /* 0x000000030000780c */ /* 0x000fd60006705670 */
[----:B------:R-:W-:Y:S05]  /*0280*/  @P1 BRA `(.L_x_5) ;  /* 0x0000000000201947 */ /* 0x000fea0003800000 */
[----:B------:R-:W4:Y:S02]  /*0290*/  LDCU.64 UR4, c[0x0][0x348] ;  /* 0x00006900ff0477ac */ /* 0x000f240008000a00 */
[----:B----4-:R-:W-:Y:S02]  /*02a0*/  UIADD3 UR6, UP1, UPT, UR4, 0x80, URZ ;  /* 0x0000008004067890 */ /* 0x010fe4000ff3e0ff */
[----:B------:R-:W-:Y:S02]  /*02b0*/  UIADD3 UR4, UP0, UPT, UR4, 0x180, URZ ;  /* 0x0000018004047890 */ /* 0x000fe4000ff1e0ff */
[----:B------:R-:W-:Y:S02]  /*02c0*/  UIADD3.X UR7, UPT, UPT, URZ, UR5, URZ, UP1, !UPT ;  /* 0x00000005ff077290 */ /* 0x000fe40008ffe4ff */
[----:B------:R-:W-:-:S07]  /*02d0*/  UIADD3.X UR5, UPT, UPT, URZ, UR5, URZ, UP0, !UPT ;  /* 0x00000005ff057290 */ /* 0x000fce00087fe4ff */
[----:B------:R4:W-:Y:S02]  /*02e0*/  UTMACCTL.PF [UR6] ;  /* 0x00000000060079b9 */ /* 0x0009e40008040000 */
[----:B------:R4:W-:Y:S02]  /*02f0*/  UTMACCTL.PF [UR4] ;  /* 0x00000000040079b9 */ /* 0x0009e40008040000 */
[----:B----4-:R-:W-:Y:S01]  /*0300*/  NOP ;  /* 0x0000000000007918 */ /* 0x010fe20000000000 */
.L_x_5:
[----:B-1----:R-:W-:Y:S05]  /*0310*/  BSYNC.RECONVERGENT B0 ;  /* 0x0000000000007941 */ /* 0x002fea0003800200 */
.L_x_4:
[----:B------:R-:W-:Y:S04]  /*0320*/  BSSY.RECONVERGENT B0, `(.L_x_6) ;  /* 0x000000a000007945 */ /* 0x000fe80003800200 */
[----:B------:R-:W-:Y:S05]  /*0330*/  @P0 BRA `(.L_x_7) ;  /* 0x0000000000200947 */ /* 0x000fea0003800000 */
[----:B------:R-:W1:Y:S02]  /*0340*/  LDCU.64 UR4, c[0x0][0x348] ;  /* 0x00006900ff0477ac */ /* 0x000e640008000a00 */
[----:B-1----:R-:W-:Y:S02]  /*0350*/  UIADD3 UR6, UP1, UPT, UR4, 0x580, URZ ;  /* 0x0000058004067890 */ /* 0x002fe4000ff3e0ff */
[----:B------:R-:W-:Y:S02]  /*0360*/  UIADD3 UR4, UP0, UPT, UR4, 0x680, URZ ;  /* 0x0000068004047890 */ /* 0x000fe4000ff1e0ff */
[----:B------:R-:W-:Y:S02]  /*0370*/  UIADD3.X UR7, UPT, UPT, URZ, UR5, URZ, UP1, !UPT ;  /* 0x00000005ff077290 */ /* 0x000fe40008ffe4ff */
[----:B------:R-:W-:-:S07]  /*0380*/  UIADD3.X UR5, UPT, UPT, URZ, UR5, URZ, UP0, !UPT ;  /* 0x00000005ff057290 */ /* 0x000fce00087fe4ff */
[----:B------:R1:W-:Y:S02]  /*0390*/  UTMACCTL.PF [UR6] ;  /* 0x00000000060079b9 */ /* 0x0003e40008040000 */
[----:B------:R1:W-:Y:S02]  /*03a0*/  UTMACCTL.PF [UR4] ;  /* 0x00000000040079b9 */ /* 0x0003e40008040000 */
[----:B-1----:R-:W-:Y:S01]  /*03b0*/  NOP ;  /* 0x0000000000007918 */ /* 0x002fe20000000000 */
.L_x_7:
[----:B------:R-:W-:Y:S05]  /*03c0*/  BSYNC.RECONVERGENT B0 ;  /* 0x0000000000007941 */ /* 0x000fea0003800200 */
.L_x_6:
[----:B------:R-:W1:Y:S01]  /*03d0*/  LDCU.64 UR4, c[0x0][0x888] ;  /* 0x00011100ff0477ac */ /* 0x000e620008000a00 */
[----:B------:R-:W-:Y:S02]  /*03e0*/  UISETP.EQ.U32.AND UP2, UPT, UR8, URZ, UPT ;  /* 0x000000ff0800728c */ /* 0x000fe4000bf42070 */
[----:B------:R-:W-:Y:S02]  /*03f0*/  UPLOP3.LUT UP3, UPT, UPT, UPT, UPT, 0x80, 0x8 ;  /* 0x000000000008789c */ /* 0x000fe40003f6f070 */
[----:B-1----:R-:W-:-:S04]  /*0400*/  UISETP.NE.U32.AND UP0, UPT, UR4, URZ, UPT ;  /* 0x000000ff0400728c */ /* 0x002fc8000bf05070 */
[----:B------:R-:W-:-:S04]  /*0410*/  UISETP.NE.AND.EX UP1, UPT, UR5, URZ, UPT, UP0 ;  /* 0x000000ff0500728c */ /* 0x000fc8000bf25300 */
[----:B------:R-:W-:-:S04]  /*0420*/  UISETP.EQ.OR.EX UP4, UPT, UR9, URZ, !UP1, UP2 ;  /* 0x000000ff0900728c */ /* 0x000fc8000cf82720 */
[----:B------:R-:W-:-:S06]  /*0430*/  UP2UR UR4, UPR, URZ, 0x10 ;  /* 0x00000010ff047883 */ /* 0x000fcc0008000000 */
[----:B------:R-:W-:Y:S01]  /*0440*/  MOV R33, UR4 ;  /* 0x0000000400217c02 */ /* 0x000fe20008000f00 */
[----:B------:R-:W-:Y:S06]  /*0450*/  BRA.U !UP4, `(.L_x_8) ;  /* 0x000000010c207547 */ /* 0x000fec000b800000 */
[----:B------:R-:W-:Y:S01]  /*0460*/  UISETP.NE.U32.AND UP2, UPT, UR8, URZ, UPT ;  /* 0x000000ff0800728c */ /* 0x000fe2000bf45070 */
[----:B------:R-:W-:Y:S01]  /*0470*/  FSETP.NEU.AND P0, PT, RZ, UR43, PT ;  /* 0x0000002bff007c0b */ /* 0x000fe2000bf0d000 */
[----:B------:R-:W-:Y:S02]  /*0480*/  USEL UR4, URZ, 0xffffffff, UP1 ;  /* 0xffffffffff047887 */ /* 0x000fe40008800000 */
[----:B------:R-:W-:-:S10]  /*0490*/  UISETP.NE.AND.EX UP2, UPT, UR9, URZ, UPT, UP2 ;  /* 0x000000ff0900728c */ /* 0x000fd4000bf45320 */
[----:B------:R-:W-:Y:S01]  /*04a0*/  VOTEU.ANY UP0, P0 ;  /* 0x0000000000ff7886 */ /* 0x000fe20000000100 */
[----:B------:R-:W-:-:S04]  /*04b0*/  @!UP2 USEL UR4, URZ, 0xffffffff, UP0 ;  /* 0xffffffffff04a887 */ /* 0x000fc80008000000 */
[----:B------:R-:W-:-:S04]  /*04c0*/  ULOP3.LUT UR4, UR4, 0x1, URZ, 0xc0, !UPT ;  /* 0x0000000104047892 */ /* 0x000fc8000f8ec0ff */
[----:B------:R-:W-:-:S11]  /*04d0*/  UISETP.NE.U32.AND UP3, UPT, UR4, 0x1, UPT ;  /* 0x000000010400788c */ /* 0x000fd6000bf65070 */
.L_x_8:
[----:B--2---:R-:W1:Y:S01]  /*04e0*/  SHFL.IDX PT, R2, R28, RZ, 0x1f ;  /* 0x00001fff1c027589 */ /* 0x004e6200000e0000 */
[----:B------:R-:W-:Y:S01]  /*04f0*/  UISETP.NE.AND UP5, UPT, UR18, 0x2, UPT ;  /* 0x000000021200788c */ /* 0x000fe2000bfa5270 */
[----:B-1----:R-:W-:-:S13]  /*0500*/  ISETP.NE.AND P0, PT, R2, RZ, PT ;  /* 0x000000ff0200720c */ /* 0x002fda0003f05270 */
[----:B------:R-:W-:Y:S05]  /*0510*/  @P0 BRA `(.L_x_9) ;  /* 0x0000000000680947 */ /* 0x000fea0003800000 */
[----:B------:R-:W1:Y:S01]  /*0520*/  S2UR UR4, SR_CgaCtaId ;  /* 0x00000000000479c3 */ /* 0x000e620000008800 */
[----:B------:R-:W-:Y:S01]  /*0530*/  UMOV UR5, 0x400 ;  /* 0x0000040000057882 */ /* 0x000fe20000000000 */
[----:B------:R-:W-:Y:S01]  /*0540*/  UMOV UR8, 0x1 ;  /* 0x0000000100087882 */ /* 0x000fe20000000000 */
[----:B------:R-:W-:Y:S01]  /*0550*/  UMOV UR6, 0x2 ;  /* 0x0000000200067882 */ /* 0x000fe20000000000 */
[----:B------:R-:W-:-:S04]  /*0560*/  UIADD3 UR8, UPT, UPT, -UR8, 0x100000, URZ ;  /* 0x0010000008087890 */ /* 0x000fc8000fffe1ff */
[----:B------:R-:W-:Y:S02]  /*0570*/  USHF.L.U32 UR9, UR8, 0xb, URZ ;  /* 0x0000000b08097899 */ /* 0x000fe400080006ff */
[----:B------:R-:W-:Y:S02]  /*0580*/  USHF.L.U32 UR8, UR8, 0x1, URZ ;  /* 0x0000000108087899 */ /* 0x000fe400080006ff */
[----:B------:R-:W-:-:S04]  /*0590*/  UIADD3 UR6, UPT, UPT, -UR6, 0x100000, URZ ;  /* 0x0010000006067890 */ /* 0x000fc8000fffe1ff */
[----:B------:R-:W-:Y:S02]  /*05a0*/  USHF.L.U32 UR7, UR6, 0xb, URZ ;  /* 0x0000000b06077899 */ /* 0x000fe400080006ff */
[----:B------:R-:W-:Y:S01]  /*05b0*/  USHF.L.U32 UR6, UR6, 0x1, URZ ;  /* 0x0000000106067899 */ /* 0x000fe200080006ff */
[----:B------:R-:W-:Y:S01]  /*05c0*/  ELECT P0, URZ, PT ;  /* 0x0000000000ff782f */ /* 0x000fe20003800000 */
[----:B-1----:R-:W-:Y:S01]  /*05d0*/  ULEA UR4, UR4, UR5, 0x18 ;  /* 0x0000000504047291 */ /* 0x002fe2000f8ec0ff */
[----:B------:R-:W1:Y:S11]  /*05e0*/  FENCE.VIEW.ASYNC.S ;  /* 0x00000000000073c6 */ /* 0x000e760000000000 */
[----:B-1----:R1:W2:Y:S01]  /*05f0*/  SYNCS.EXCH.64 URZ, [UR4], UR8 ;  /* 0x0000000804ff75b2 */ /* 0x0022a20008000100 */
[----:B------:R1:W4:Y:S01]  /*0600*/  SYNCS.EXCH.64 URZ, [UR4+0x30], UR6 ;  /* 0x0000300604ff75b2 */ /* 0x0003220008000100 */
[----:B------:R1:W1:Y:S01]  /*0610*/  SYNCS.EXCH.64 URZ, [UR4+0x8], UR8 ;  /* 0x0000080804ff75b2 */ /* 0x0002620008000100 */
        /* <DEDUP_REMOVED lines=9> */
[----:B------:R-:W-:Y:S01]  /*06b0*/  NOP ;  /* 0x0000000000007918 */ /* 0x000fe20000000000 */
.L_x_9:
[----:B------:R-:W3:Y:S01]  /*06c0*/  SHFL.IDX PT, R2, R28, RZ, 0x1f ;  /* 0x00001fff1c027589 */ /* 0x000ee200000e0000 */
[----:B------:R-:W-:Y:S01]  /*06d0*/  NOP ;  /* 0x0000000000007918 */ /* 0x000fe20000000000 */
[----:B---3--:R-:W-:-:S13]  /*06e0*/  ISETP.NE.AND P0, PT, R2, 0x1, PT ;  /* 0x000000010200780c */ /* 0x008fda0003f05270 */
[----:B------:R-:W-:Y:S05]  /*06f0*/  @P0 BRA `(.L_x_10) ;  /* 0x0000000000480947 */ /* 0x000fea0003800000 */
[----:B-1----:R-:W1:Y:S01]  /*0700*/  S2UR UR4, SR_CgaCtaId ;  /* 0x00000000000479c3 */ /* 0x002e620000008800 */
        /* <DEDUP_REMOVED lines=12> */
[----:B-1----:R3:W1:Y:S01]  /*07d0*/  SYNCS.EXCH.64 URZ, [UR4+0x60], UR8 ;  /* 0x0000600804ff75b2 */ /* 0x0026620008000100 */
[----:B------:R3:W1:Y:S01]  /*07e0*/  SYNCS.EXCH.64 URZ, [UR4+0x70], UR6 ;  /* 0x0000700604ff75b2 */ /* 0x0006620008000100 */
[----:B------:R3:W1:Y:S01]  /*07f0*/  SYNCS.EXCH.64 URZ, [UR4+0x68], UR8 ;  /* 0x0000680804ff75b2 */ /* 0x0006620008000100 */
[----:B------:R3:W1:Y:S02]  /*0800*/  SYNCS.EXCH.64 URZ, [UR4+0x78], UR6 ;  /* 0x0000780604ff75b2 */ /* 0x0006640008000100 */
[----:B---3--:R-:W-:Y:S01]  /*0810*/  NOP ;  /* 0x0000000000007918 */ /* 0x008fe20000000000 */
.L_x_10:
[----:B------:R-:W3:Y:S01]  /*0820*/  SHFL.IDX PT, R2, R28, RZ, 0x1f ;  /* 0x00001fff1c027589 */ /* 0x000ee200000e0000 */
[----:B------:R-:W-:Y:S01]  /*0830*/  NOP ;  /* 0x0000000000007918 */ /* 0x000fe20000000000 */
[----:B---3--:R-:W-:-:S13]  /*0840*/  ISETP.NE.AND P0, PT, R2, 0x3, PT ;  /* 0x000000030200780c */ /* 0x008fda0003f05270 */
[----:B------:R-:W-:Y:S05]  /*0850*/  @P0 BRA `(.L_x_11) ;  /* 0x0000000000300947 */ /* 0x000fea0003800000 */
[----:B-1----:R-:W1:Y:S01]  /*0860*/  S2UR UR4, SR_CgaCtaId ;  /* 0x00000000000479c3 */ /* 0x002e620000008800 */
[----:B------:R-:W-:Y:S01]  /*0870*/  UMOV UR5, 0x400 ;  /* 0x0000040000057882 */ /* 0x000fe20000000000 */
[----:B------:R-:W-:Y:S01]  /*0880*/  UMOV UR6, 0x20 ;  /* 0x0000002000067882 */ /* 0x000fe20000000000 */
[----:B------:R-:W-:Y:S01]  /*0890*/  ELECT P0, URZ, PT ;  /* 0x0000000000ff782f */ /* 0x000fe20003800000 */
[----:B------:R-:W-:-:S04]  /*08a0*/  UIADD3 UR6, UPT, UPT, -UR6, 0x100000, URZ ;  /* 0x0010000006067890 */ /* 0x000fc8000fffe1ff */
[----:B------:R-:W-:Y:S02]  /*08b0*/  USHF.L.U32 UR7, UR6, 0xb, URZ ;  /* 0x0000000b06077899 */ /* 0x000fe400080006ff */
[----:B------:R-:W-:Y:S02]  /*08c0*/  USHF.L.U32 UR6, UR6, 0x1, URZ ;  /* 0x0000000106067899 */ /* 0x000fe400080006ff */
[----:B-1----:R-:W-:Y:S01]  /*08d0*/  ULEA UR4, UR4, UR5, 0x18 ;  /* 0x0000000504047291 */ /* 0x002fe2000f8ec0ff */
[----:B------:R-:W1:Y:S11]  /*08e0*/  FENCE.VIEW.ASYNC.S ;  /* 0x00000000000073c6 */ /* 0x000e760000000000 */
[----:B-1----:R3:W1:Y:S01]  /*08f0*/  SYNCS.EXCH.64 URZ, [UR4+0x80], UR6 ;  /* 0x0000800604ff75b2 */ /* 0x0026620008000100 */
[----:B------:R3:W1:Y:S02]  /*0900*/  SYNCS.EXCH.64 URZ, [UR4+0x88], UR6 ;  /* 0x0000880604ff75b2 */ /* 0x0006640008000100 */
[----:B---3--:R-:W-:Y:S01]  /*0910*/  NOP ;  /* 0x0000000000007918 */ /* 0x008fe20000000000 */
.L_x_11:
[----:B------:R-:W3:Y:S01]  /*0920*/  SHFL.IDX PT, R2, R28, RZ, 0x1f ;  /* 0x00001fff1c027589 */ /* 0x000ee200000e0000 */
[----:B------:R-:W-:Y:S01]  /*0930*/  NOP ;  /* 0x0000000000007918 */ /* 0x000fe20000000000 */
[----:B---3--:R-:W-:-:S13]  /*0940*/  ISETP.NE.AND P0, PT, R2, 0x4, PT ;  /* 0x000000040200780c */ /* 0x008fda0003f05270 */
[----:B------:R-:W-:Y:S05]  /*0950*/  @P0 BRA `(.L_x_12) ;  /* 0x00000000004c0947 */ /* 0x000fea0003800000 */
[----:B-1----:R-:W1:Y:S01]  /*0960*/  S2UR UR4, SR_CgaCtaId ;  /* 0x00000000000479c3 */ /* 0x002e620000008800 */
[----:B------:R-:W-:Y:S01]  /*0970*/  UMOV UR6, 0x1e0 ;  /* 0x000001e000067882 */ /* 0x000fe20000000000 */
[----:B------:R-:W-:Y:S01]  /*0980*/  UMOV UR5, 0x400 ;  /* 0x0000040000057882 */ /* 0x000fe20000000000 */
[----:B------:R-:W-:Y:S01]  /*0990*/  USEL UR6, UR6, 0x1a0, UP3 ;  /* 0x000001a006067887 */ /* 0x000fe20009800000 */
[----:B------:R-:W-:Y:S01]  /*09a0*/  UMOV UR8, 0x1 ;  /* 0x0000000100087882 */ /* 0x000fe20000000000 */
[----:B------:R-:W-:Y:S01]  /*09b0*/  ELECT P0, URZ, PT ;  /* 0x0000000000ff782f */ /* 0x000fe20003800000 */
[----:B------:R-:W-:-:S04]  /*09c0*/  UIADD3 UR8, UPT, UPT, -UR8, 0x100000, URZ ;  /* 0x0010000008087890 */ /* 0x000fc8000fffe1ff */
[----:B------:R-:W-:Y:S02]  /*09d0*/  USHF.L.U32 UR9, UR8, 0xb, URZ ;  /* 0x0000000b08097899 */ /* 0x000fe400080006ff */
[----:B------:R-:W-:Y:S02]  /*09e0*/  USHF.L.U32 UR8, UR8, 0x1, URZ ;  /* 0x0000000108087899 */ /* 0x000fe400080006ff */
[----:B------:R-:W-:-:S04]  /*09f0*/  UIADD3 UR6, UPT, UPT, -UR6, 0x100000, URZ ;  /* 0x0010000006067890 */ /* 0x000fc8000fffe1ff */
[----:B------:R-:W-:Y:S02]  /*0a00*/  USHF.L.U32 UR7, UR6, 0xb, URZ ;  /* 0x0000000b06077899 */ /* 0x000fe400080006ff */
[----:B------:R-:W-:Y:S02]  /*0a10*/  USHF.L.U32 UR6, UR6, 0x1, URZ ;  /* 0x0000000106067899 */ /* 0x000fe400080006ff */
[----:B-1----:R-:W-:Y:S01]  /*0a20*/  ULEA UR4, UR4, UR5, 0x18 ;  /* 0x0000000504047291 */ /* 0x002fe2000f8ec0ff */
[----:B------:R-:W1:Y:S11]  /*0a30*/  FENCE.VIEW.ASYNC.S ;  /* 0x00000000000073c6 */ /* 0x000e760000000000 */
[----:B-1----:R3:W1:Y:S01]  /*0a40*/  SYNCS.EXCH.64 URZ, [UR4+0x90], UR8 ;  /* 0x0000900804ff75b2 */ /* 0x0026620008000100 */
[----:B------:R3:W1:Y:S01]  /*0a50*/  SYNCS.EXCH.64 URZ, [UR4+0xa0], UR6 ;  /* 0x0000a00604ff75b2 */ /* 0x0006620008000100 */
[----:B------:R3:W1:Y:S01]  /*0a60*/  SYNCS.EXCH.64 URZ, [UR4+0x98], UR8 ;  /* 0x0000980804ff75b2 */ /* 0x0006620008000100 */
[----:B------:R3:W1:Y:S02]  /*0a70*/  SYNCS.EXCH.64 URZ, [UR4+0xa8], UR6 ;  /* 0x0000a80604ff75b2 */ /* 0x0006640008000100 */
[----:B---3--:R-:W-:Y:S01]  /*0a80*/  NOP ;  /* 0x0000000000007918 */ /* 0x008fe20000000000 */
.L_x_12:
        /* <DEDUP_REMOVED lines=20> */
[----:B------:R3:W1:Y:S01]  /*0bd0*/  SYNCS.EXCH.64 URZ, [UR4+0xd8], UR6 ;  /* 0x0000d80604ff75b2 */ /* 0x0006620008000100 */
[----:B------:R3:W1:Y:S01]  /*0be0*/  SYNCS.EXCH.64 URZ, [UR4+0xc0], UR8 ;  /* 0x0000c00804ff75b2 */ /* 0x0006620008000100 */
[----:B------:R3:W1:Y:S01]  /*0bf0*/  SYNCS.EXCH.64 URZ, [UR4+0xe0], UR6 ;  /* 0x0000e00604ff75b2 */ /* 0x0006620008000100 */
[----:B------:R3:W1:Y:S01]  /*0c00*/  SYNCS.EXCH.64 URZ, [UR4+0xc8], UR8 ;  /* 0x0000c80804ff75b2 */ /* 0x0006620008000100 */
[----:B------:R3:W1:Y:S02]  /*0c10*/  SYNCS.EXCH.64 URZ, [UR4+0xe8], UR6 ;  /* 0x0000e80604ff75b2 */ /* 0x0006640008000100 */
[----:B---3--:R-:W-:Y:S01]  /*0c20*/  NOP ;  /* 0x0000000000007918 */ /* 0x008fe20000000000 */
.L_x_13:
[----:B------:R-:W3:Y:S01]  /*0c30*/  SHFL.IDX PT, R2, R28, RZ, 0x1f ;  /* 0x00001fff1c027589 */ /* 0x000ee200000e0000 */
[----:B------:R-:W1:Y:S01]  /*0c40*/  S2UR UR55, SR_CgaCtaId ;  /* 0x00000000003779c3 */ /* 0x000e620000008800 */
[----:B------:R-:W-:Y:S01]  /*0c50*/  NOP ;  /* 0x0000000000007918 */ /* 0x000fe20000000000 */
[----:B---3--:R-:W-:-:S13]  /*0c60*/  ISETP.NE.AND P0, PT, R2, 0x3, PT ;  /* 0x000000030200780c */ /* 0x008fda0003f05270 */
[----:B-1----:R-:W-:Y:S05]  /*0c70*/  @P0 BRA `(.L_x_14) ;  /* 0x0000000000340947 */ /* 0x002fea0003800000 */
[----:B------:R-:W-:Y:S01]  /*0c80*/  UMOV UR4, 0x400 ;  /* 0x0000040000047882 */ /* 0x000fe20000000000 */
[----:B------:R-:W-:Y:S01]  /*0c90*/  UMOV UR6, 0x20 ;  /* 0x0000002000067882 */ /* 0x000fe20000000000 */
[----:B------:R-:W-:Y:S02]  /*0ca0*/  ULEA UR4, UR55, UR4, 0x18 ;  /* 0x0000000437047291 */ /* 0x000fe4000f8ec0ff */
[----:B------:R-:W-:-:S04]  /*0cb0*/  UIADD3 UR6, UPT, UPT, -UR6, 0x100000, URZ ;  /* 0x0010000006067890 */ /* 0x000fc8000fffe1ff */
[----:B------:R-:W-:Y:S02]  /*0cc0*/  USHF.L.U32 UR7, UR6, 0xb, URZ ;  /* 0x0000000b06077899 */ /* 0x000fe400080006ff */
[----:B------:R-:W-:Y:S01]  /*0cd0*/  USHF.L.U32 UR6, UR6, 0x1, URZ ;  /* 0x0000000106067899 */ /* 0x000fe200080006ff */
[----:B------:R-:W-:Y:S01]  /*0ce0*/  ELECT P0, URZ, PT ;  /* 0x0000000000ff782f */ /* 0x000fe20003800000 */
[----:B------:R-:W1:Y:S10]  /*0cf0*/  FENCE.VIEW.ASYNC.S ;  /* 0x00000000000073c6 */ /* 0x000e740000000000 */
[----:B-1----:R1:W3:Y:S01]  /*0d00*/  SYNCS.EXCH.64 URZ, [UR4+0xf0], UR6 ;  /* 0x0000f00604ff75b2 */ /* 0x0022e20008000100 */
[----:B------:R1:W1:Y:S01]  /*0d10*/  SYNCS.EXCH.64 URZ, [UR4+0x100], UR6 ;  /* 0x0001000604ff75b2 */ /* 0x0002620008000100 */
[----:B------:R1:W1:Y:S01]  /*0d20*/  SYNCS.EXCH.64 URZ, [UR4+0xf8], UR6 ;  /* 0x0000f80604ff75b2 */ /* 0x0002620008000100 */
[----:B------:R1:W1:Y:S01]  /*0d30*/  SYNCS.EXCH.64 URZ, [UR4+0x108], UR6 ;  /* 0x0001080604ff75b2 */ /* 0x0002620008000100 */
[----:B------:R-:W-:Y:S01]  /*0d40*/  NOP ;  /* 0x0000000000007918 */ /* 0x000fe20000000000 */
.L_x_14:
[----:B-1----:R-:W1:Y:S01]  /*0d50*/  LDCU UR4, c[0x0][0x36c] ;  /* 0x00006d80ff0477ac */ /* 0x002e620008000800 */
[----:B------:R-:W-:Y:S01]  /*0d60*/  ISETP.NE.OR P4, PT, R0, 0x2, !P4 ;  /* 0x000000020000780c */ /* 0x000fe20006785670 */
[----:B------:R-:W-:Y:S01]  /*0d70*/  NOP ;  /* 0x0000000000007918 */ /* 0x000fe20000000000 */
[----:B------:R-:W-:Y:S01]  /*0d80*/  LOP3.LUT R0, R38, 0x1f, RZ, 0xc0, !PT ;  /* 0x0000001f26007812 */ /* 0x000fe200078ec0ff */
[----:B------:R-:W-:Y:S02]  /*0d90*/  UISETP.NE.AND UP4, UPT, UR18, URZ, UPT ;  /* 0x000000ff1200728c */ /* 0x000fe4000bf85270 */
[----:B-1----:R-:W-:-:S09]  /*0da0*/  UISETP.EQ.U32.AND UP6, UPT, UR4, 0x1, UPT ;  /* 0x000000010400788c */ /* 0x002fd2000bfc2070 */
[----:B------:R-:W-:Y:S05]  /*0db0*/  BRA.U !UP6, `(.L_x_15) ;  /* 0x000000010e087547 */ /* 0x000fea000b800000 */
[----:B--234-:R-:W-:Y:S01]  /*0dc0*/  UCGABAR_ARV ;  /* 0x00000000000079c7 */ /* 0x01cfe20008000000 */
[----:B------:R-:W-:Y:S05]  /*0dd0*/  BRA `(.L_x_16) ;  /* 0x0000000000047947 */ /* 0x000fea0003800000 */
.L_x_15:
[----:B--234-:R-:W-:Y:S01]  /*0de0*/  NOP ;  /* 0x0000000000007918 */ /* 0x01cfe20000000000 */
.L_x_16:
[----:B------:R-:W1:Y:S01]  /*0df0*/  S2UR UR50, SR_CTAID.X ;  /* 0x00000000003279c3 */ /* 0x000e620000002500 */
[----:B------:R-:W-:-:S05]  /*0e00*/  CS2R.32 R32, SR_CgaSize ;  /* 0x0000000000207805 */ /* 0x000fca0000008a00 */
[----:B------:R-:W-:-:S05]  /*0e10*/  IMAD R32, R32, -0xa0, RZ ;  /* 0xffffff6020207824 */ /* 0x000fca00078e02ff */
[----:B------:R-:W-:-:S14]  /*0e20*/  R2UR UR5, R32 ;  /* 0x00000000200572ca */ /* 0x000fdc00000e0000 */
[----:B------:R-:W2:Y:S01]  /*0e30*/  LDCU UR5, c[0x0][UR5+0x2b0] ;  /* 0x00005600050577ac */ /* 0x000ea20008000800 */
[----:B------:R-:W-:-:S05]  /*0e40*/  CS2R.32 R32, SR_CgaSize ;  /* 0x0000000000207805 */ /* 0x000fca0000008a00 */
[----:B------:R-:W-:-:S05]  /*0e50*/  IMAD R32, R32, -0xa0, RZ ;  /* 0xffffff6020207824 */ /* 0x000fca00078e02ff */
[----:B------:R-:W-:-:S14]  /*0e60*/  R2UR UR4, R32 ;  /* 0x00000000200472ca */ /* 0x000fdc00000e0000 */
[----:B------:R-:W3:Y:S01]  /*0e70*/  LDCU UR4, c[0x0][UR4+0x2b4] ;  /* 0x00005680040477ac */ /* 0x000ee20008000800 */
[----:B------:R-:W4:Y:S01]  /*0e80*/  S2UR UR49, SR_CTAID.Y ;  /* 0x00000000003179c3 */ /* 0x000f220000002600 */
[----:B------:R-:W-:-:S05]  /*0e90*/  CS2R.32 R32, SR_CgaSize ;  /* 0x0000000000207805 */ /* 0x000fca0000008a00 */
[----:B------:R-:W-:-:S05]  /*0ea0*/  IMAD R32, R32, -0xa0, RZ ;  /* 0xffffff6020207824 */ /* 0x000fca00078e02ff */
[----:B------:R-:W-:-:S14]  /*0eb0*/  R2UR UR6, R32 ;  /* 0x00000000200672ca */ /* 0x000fdc00000e0000 */
[----:B------:R-:W3:Y:S01]  /*0ec0*/  LDCU UR6, c[0x0][UR6+0x2a0] ;  /* 0x00005400060677ac */ /* 0x000ee20008000800 */
[----:B------:R-:W-:-:S05]  /*0ed0*/  CS2R.32 R32, SR_CgaSize ;  /* 0x0000000000207805 */ /* 0x000fca0000008a00 */
[----:B------:R-:W-:-:S05]  /*0ee0*/  IMAD R32, R32, -0xa0, RZ ;  /* 0xffffff6020207824 */ /* 0x000fca00078e02ff */
[----:B------:R-:W-:-:S14]  /*0ef0*/  R2UR UR7, R32 ;  /* 0x00000000200772ca */ /* 0x000fdc00000e0000 */
[----:B------:R-:W3:Y:S01]  /*0f00*/  LDCU UR7, c[0x0][UR7+0x2a4] ;  /* 0x00005480070777ac */ /* 0x000ee20008000800 */
[----:B------:R-:W-:Y:S01]  /*0f10*/  USHF.L.U32 UR29, UR55, 0x8, URZ ;  /* 0x00000008371d7899 */ /* 0x000fe200080006ff */
[----:B------:R-:W3:Y:S01]  /*0f20*/  LDCU UR19, c[0x0][0xb24] ;  /* 0x00016480ff1377ac */ /* 0x000ee20008000800 */
[----:B------:R-:W3:Y:S01]  /*0f30*/  LDCU UR45, c[0x0][0xb24] ;  /* 0x00016480ff2d77ac */ /* 0x000ee20008000800 */
[----:B-1----:R-:W-:Y:S01]  /*0f40*/  I2FP.F32.U32 R3, UR50 ;  /* 0x0000003200037c45 */ /* 0x002fe20008201000 */
[----:B------:R-:W1:Y:S04]  /*0f50*/  LDCU UR22, c[0x0][0xb30] ;  /* 0x00016600ff1677ac */ /* 0x000e680008000800 */
[----:B--2---:R-:W-:Y:S01]  /*0f60*/  FMUL R3, R3, UR5 ;  /* 0x0000000503037c20 */ /* 0x004fe20008400000 */
[----:B------:R-:W-:Y:S01]  /*0f70*/  ULOP3.LUT UR29, UR29, 0x100, URZ, 0xc0, !UPT ;  /* 0x000001001d1d7892 */ /* 0x000fe2000f8ec0ff */
[----:B----4-:R-:W-:-:S04]  /*0f80*/  I2FP.F32.U32 R2, UR49 ;  /* 0x0000003100027c45 */ /* 0x010fc80008201000 */
[----:B------:R-:W2:Y:S01]  /*0f90*/  F2I.U32.TRUNC.NTZ R3, R3 ;  /* 0x0000000300037305 */ /* 0x000ea2000020f000 */
[----:B---3--:R-:W-:-:S07]  /*0fa0*/  FMUL R2, R2, UR4 ;  /* 0x0000000402027c20 */ /* 0x008fce0008400000 */
[----:B------:R-:W3:Y:S01]  /*0fb0*/  F2I.U32.TRUNC.NTZ R2, R2 ;  /* 0x0000000200027305 */ /* 0x000ee2000020f000 */
[----:B--2---:R-:W-:Y:S02]  /*0fc0*/  R2UR UR5, R3 ;  /* 0x00000000030572ca */ /* 0x004fe400000e0000 */
[----:B---3--:R-:W-:Y:S02]  /*0fd0*/  R2UR UR4, R2 ;  /* 0x00000000020472ca */ /* 0x008fe400000e0000 */
[----:B------:R-:W-:-:S09]  /*0fe0*/  PRMT R2, RZ, 0x7610, R2 ;  /* 0x00007610ff027816 */ /* 0x000fd20000000002 */
[----:B------:R-:W-:-:S04]  /*0ff0*/  UIADD3 UR5, UPT, UPT, -UR5, URZ, URZ ;  /* 0x000000ff05057290 */ /* 0x000fc8000fffe1ff */
[----:B------:R-:W-:Y:S02]  /*1000*/  UIMAD UR5, UR6, UR5, UR50 ;  /* 0x00000005060572a4 */ /* 0x000fe4000f8e0232 */
[----:B------:R-:W-:-:S04]  /*1010*/  UIADD3 UR4, UPT, UPT, -UR4, URZ, URZ ;  /* 0x000000ff04047290 */ /* 0x000fc8000fffe1ff */
[----:B------:R-:W-:Y:S01]  /*1020*/  IMAD.U32 R32, RZ, RZ, UR5 ;  /* 0x00000005ff207e24 */ /* 0x000fe2000f8e00ff */
[----:B------:R-:W-:-:S06]  /*1030*/  UIMAD UR4, UR7, UR4, UR49 ;  /* 0x00000004070472a4 */ /* 0x000fcc000f8e0231 */
[----:B------:R-:W-:Y:S01]  /*1040*/  IMAD.U32 R31, RZ, RZ, UR4 ;  /* 0x00000004ff1f7e24 */ /* 0x000fe2000f8e00ff */
[----:B-1----:R-:W-:Y:S06]  /*1050*/  BRA.U UP4, `(.L_x_17) ;  /* 0x00000001042c7547 */ /* 0x002fec000b800000 */
[----:B------:R-:W-:Y:S02]  /*1060*/  R2UR UR4, R31 ;  /* 0x000000001f0472ca */ /* 0x000fe400000e0000 */
[----:B------:R-:W-:-:S11]  /*1070*/  R2UR UR6, R32 ;  /* 0x00000000200672ca */ /* 0x000fd600000e0000 */
[----:B------:R-:W-:-:S04]  /*1080*/  UISETP.NE.AND UP0, UPT, UR4, URZ, UPT ;  /* 0x000000ff0400728c */ /* 0x000fc8000bf05270 */
[----:B------:R-:W-:-:S04]  /*1090*/  UISETP.EQ.OR UP0, UPT, UR6, URZ, !UP0 ;  /* 0x000000ff0600728c */ /* 0x000fc8000c702670 */
[----:B------:R-:W-:Y:S02]  /*10a0*/  USEL UR5, URZ, 0x1, !UP0 ;  /* 0x00000001ff057887 */ /* 0x000fe4000c000000 */
[----:B------:R-:W-:-:S04]  /*10b0*/  UISETP.NE.AND UP0, UPT, UR4, URZ, UPT ;  /* 0x000000ff0400728c */ /* 0x000fc8000bf05270 */
[----:B------:R-:W-:Y:S02]  /*10c0*/  USEL UR4, URZ, 0x2, UP0 ;  /* 0x00000002ff047887 */ /* 0x000fe40008000000 */
[----:B------:R-:W-:-:S04]  /*10d0*/  UISETP.NE.AND UP0, UPT, UR6, 0x1, UPT ;  /* 0x000000010600788c */ /* 0x000fc8000bf05270 */
[----:B------:R-:W-:-:S04]  /*10e0*/  USEL UR4, UR4, 0x2, UP0 ;  /* 0x0000000204047887 */ /* 0x000fc80008000000 */
[----:B------:R-:W-:-:S06]  /*10f0*/  UIADD3 UR4, UPT, UPT, UR5, UR4, URZ ;  /* 0x0000000405047290 */ /* 0x000fcc000fffe0ff */
[----:B------:R-:W-:-:S07]  /*1100*/  IMAD.U32 R2, RZ, RZ, UR4 ;  /* 0x00000004ff027e24 */ /* 0x000fce000f8e00ff */
.L_x_17:
[----:B------:R-:W1:Y:S01]  /*1110*/  S2UR UR60, SR_CTAID.Z ;  /* 0x00000000003c79c3 */ /* 0x000e620000002700 */
[----:B------:R-:W-:-:S09]  /*1120*/  UISETP.GE.AND UP0, UPT, UR19, 0x1, UPT ;  /* 0x000000011300788c */ /* 0x000fd2000bf06270 */
[----:B------:R-:W-:Y:S05]  /*1130*/  BRA.U !UP0, `(.L_x_18) ;  /* 0x0000000108d07547 */ /* 0x000fea000b800000 */
[----:B------:R-:W2:Y:S01]  /*1140*/  LDCU UR20, c[0x0][0xb0c] ;  /* 0x00016180ff1477ac */ /* 0x000ea20008000800 */
[----:B------:R-:W3:Y:S01]  /*1150*/  LDCU.128 UR12, c[0x0][0xb10] ;  /* 0x00016200ff0c77ac */ /* 0x000ee20008000c00 */
[----:B------:R-:W4:Y:S01]  /*1160*/  LDCU UR6, c[0x0][0x370] ;  /* 0x00006e00ff0677ac */ /* 0x000f220008000800 */
[----:B------:R-:W1:Y:S01]  /*1170*/  LDCU UR7, c[0x0][0x374] ;  /* 0x00006e80ff0777ac */ /* 0x000e620008000800 */
[----:B------:R-:W1:Y:S01]  /*1180*/  LDCU UR21, c[0x0][0xb20] ;  /* 0x00016400ff1577ac */ /* 0x000e620008000800 */
[----:B--2---:R-:W-:Y:S02]  /*1190*/  UISETP.NE.AND UP0, UPT, UR20, 0x1, UPT ;  /* 0x000000011400788c */ /* 0x004fe4000bf05270 */
[----:B---3--:R-:W-:Y:S01]  /*11a0*/  UIMAD.WIDE.U32 UR4, UR50, UR12, URZ ;  /* 0x0000000c320472a5 */ /* 0x008fe2000f8e00ff */
[----:B------:R-:W2:Y:S01]  /*11b0*/  LDCU.64 UR8, c[0x0][0xb28] ;  /* 0x00016500ff0877ac */ /* 0x000ea20008000a00 */
[----:B----4-:R-:W-:Y:S02]  /*11c0*/  UIMAD.WIDE.U32 UR10, UR6, UR12, URZ ;  /* 0x0000000c060a72a5 */ /* 0x010fe4000f8e00ff */
[----:B------:R-:W-:-:S02]  /*11d0*/  USHF.R.U32.HI UR5, URZ, UR13, UR5 ;  /* 0x0000000dff057299 */ /* 0x000fc40008011605 */
[----:B------:R-:W-:Y:S02]  /*11e0*/  UISETP.NE.AND UP2, UPT, UR19, 0x1, UPT ;  /* 0x000000011300788c */ /* 0x000fe4000bf45270 */
[----:B------:R-:W-:Y:S01]  /*11f0*/  USEL UR5, UR50, UR5, !UP0 ;  /* 0x0000000532057287 */ /* 0x000fe2000c000000 */
[----:B------:R-:W-:Y:S01]  /*1200*/  UMOV UR10, UR11 ;  /* 0x0000000b000a7c82 */ /* 0x000fe20008000000 */
[----:B------:R-:W-:Y:S02]  /*1210*/  UIMAD.WIDE.U32 UR16, UR49, UR15, URZ ;  /* 0x0000000f311072a5 */ /* 0x000fe4000f8e00ff */
[----:B------:R-:W-:Y:S02]  /*1220*/  @UP0 USHF.R.U32.HI UR6, URZ, UR13, UR10 ;  /* 0x0000000dff060299 */ /* 0x000fe4000801160a */
[----:B------:R-:W-:Y:S02]  /*1230*/  UISETP.NE.AND UP0, UPT, UR14, 0x1, UPT ;  /* 0x000000010e00788c */ /* 0x000fe4000bf05270 */
[----:B-1----:R-:W-:-:S02]  /*1240*/  UIMAD.WIDE.U32 UR10, UR7, UR15, URZ ;  /* 0x0000000f070a72a5 */ /* 0x002fc4000f8e00ff */
[----:B--2---:R-:W-:Y:S01]  /*1250*/  UIMAD.WIDE.U32 UR12, UR6, UR8, URZ ;  /* 0x00000008060c72a5 */ /* 0x004fe2000f8e00ff */
[----:B------:R-:W-:Y:S02]  /*1260*/  UMOV UR4, UR17 ;  /* 0x0000001100047c82 */ /* 0x000fe40008000000 */
[----:B------:R-:W-:Y:S02]  /*1270*/  USHF.R.U32.HI UR4, URZ, UR21, UR4 ;  /* 0x00000015ff047299 */ /* 0x000fe40008011604 */
[----:B------:R-:W-:Y:S02]  /*1280*/  UMOV UR10, UR11 ;  /* 0x0000000b000a7c82 */ /* 0x000fe40008000000 */
[----:B------:R-:W-:Y:S01]  /*1290*/  UMOV UR12, UR13 ;  /* 0x0000000d000c7c82 */ /* 0x000fe20008000000 */
[----:B------:R-:W-:Y:S02]  /*12a0*/  @UP0 USHF.R.U32.HI UR7, URZ, UR21, UR10 ;  /* 0x00000015ff070299 */ /* 0x000fe4000801160a */
[----:B------:R-:W-:-:S02]  /*12b0*/  USEL UR4, UR49, UR4, !UP0 ;  /* 0x0000000431047287 */ /* 0x000fc4000c000000 */
[----:B------:R-:W-:Y:S02]  /*12c0*/  UIMAD.WIDE.U32 UR10, UR7, UR8, URZ ;  /* 0x00000008070a72a5 */ /* 0x000fe4000f8e00ff */
[----:B------:R-:W-:Y:S02]  /*12d0*/  @UP2 USHF.R.U32.HI UR6, URZ, UR9, UR12 ;  /* 0x00000009ff062299 */ /* 0x000fe4000801160c */
[----:B------:R-:W-:-:S03]  /*12e0*/  UIMAD.WIDE.U32 UR12, UR4, UR8, URZ ;  /* 0x00000008040c72a5 */ /* 0x000fc6000f8e00ff */
[----:B------:R-:W-:Y:S02]  /*12f0*/  UMOV UR10, UR11 ;  /* 0x0000000b000a7c82 */ /* 0x000fe40008000000 */
[----:B------:R-:W-:Y:S02]  /*1300*/  @UP2 USHF.R.U32.HI UR7, URZ, UR9, UR10 ;  /* 0x00000009ff072299 */ /* 0x000fe4000801160a */
[----:B------:R-:W-:Y:S02]  /*1310*/  UIMAD UR10, UR6, UR19, URZ ;  /* 0x00000013060a72a4 */ /* 0x000fe4000f8e02ff */
[----:B------:R-:W-:-:S04]  /*1320*/  UIMAD UR7, UR7, UR19, URZ ;  /* 0x00000013070772a4 */ /* 0x000fc8000f8e02ff */
[----:B------:R-:W-:-:S03]  /*1330*/  UISETP.GE.AND UP0, UPT, UR4, UR7, UPT ;  /* 0x000000070400728c */ /* 0x000fc6000bf06270 */
[----:B------:R-:W-:Y:S01]  /*1340*/  UMOV UR7, UR13 ;  /* 0x0000000d00077c82 */ /* 0x000fe20008000000 */
[----:B------:R-:W-:Y:S02]  /*1350*/  UISETP.GE.OR UP0, UPT, UR5, UR10, UP0 ;  /* 0x0000000a0500728c */ /* 0x000fe40008706670 */
[----:B------:R-:W-:Y:S02]  /*1360*/  UIMAD.WIDE.U32 UR10, UR5, UR8, URZ ;  /* 0x00000008050a72a5 */ /* 0x000fe4000f8e00ff */
[----:B------:R-:W-:Y:S02]  /*1370*/  USHF.R.U32.HI UR7, URZ, UR9, UR7 ;  /* 0x00000009ff077299 */ /* 0x000fe40008011607 */
[----:B------:R-:W-:Y:S02]  /*1380*/  UIADD3 UR10, UPT, UPT, -UR4, URZ, URZ ;  /* 0x000000ff040a7290 */ /* 0x000fe4000fffe1ff */
[----:B------:R-:W-:Y:S02]  /*1390*/  USEL UR7, UR4, UR7, !UP2 ;  /* 0x0000000704077287 */ /* 0x000fe4000d000000 */
[----:B------:R-:W-:Y:S01]  /*13a0*/  UIMAD UR10, UR14, UR10, UR49 ;  /* 0x0000000a0e0a72a4 */ /* 0x000fe2000f8e0231 */
[----:B------:R-:W-:Y:S01]  /*13b0*/  @!UP0 UMOV UR8, UR11 ;  /* 0x0000000b00088c82 */ /* 0x000fe20008000000 */
[----:B------:R-:W-:-:S02]  /*13c0*/  UIADD3 UR11, UPT, UPT, -UR5, URZ, URZ ;  /* 0x000000ff050b7290 */ /* 0x000fc4000fffe1ff */
[----:B------:R-:W-:Y:S02]  /*13d0*/  @!UP0 USHF.R.U32.HI UR8, URZ, UR9, UR8 ;  /* 0x00000009ff088299 */ /* 0x000fe40008011608 */
[----:B------:R-:W-:Y:S02]  /*13e0*/  UIADD3 UR9, UPT, UPT, -UR7, URZ, URZ ;  /* 0x000000ff07097290 */ /* 0x000fe4000fffe1ff */
[----:B------:R-:W-:Y:S02]  /*13f0*/  @!UP0 USEL UR8, UR5, UR8, !UP2 ;  /* 0x0000000805088287 */ /* 0x000fe4000d000000 */
[----:B------:R-:W-:Y:S02]  /*1400*/  UIMAD UR9, UR19, UR9, UR4 ;  /* 0x00000009130972a4 */ /* 0x000fe4000f8e0204 */
[----:B------:R-:W-:Y:S02]  /*1410*/  @!UP0 UIADD3 UR7, UPT, UPT, UR7, -UR8, URZ ;  /* 0x8000000807078290 */ /* 0x000fe4000fffe0ff */
[----:B------:R-:W-:-:S02]  /*1420*/  @!UP0 UIMAD UR6, UR9, UR6, UR8 ;  /* 0x00000006090682a4 */ /* 0x000fc4000f8e0208 */
[----:B------:R-:W-:Y:S02]  /*1430*/  @!UP0 UIMAD UR4, UR7, UR19, UR5 ;  /* 0x00000013070482a4 */ /* 0x000fe4000f8e0205 */
[----:B------:R-:W-:Y:S02]  /*1440*/  UIMAD UR50, UR20, UR11, UR50 ;  /* 0x0000000b143272a4 */ /* 0x000fe4000f8e0232 */
[----:B------:R-:W-:Y:S01]  /*1450*/  UIMAD UR49, UR4, UR14, UR10 ;  /* 0x0000000e043172a4 */ /* 0x000fe2000f8e020a */
[----:B------:R-:W-:Y:S02]  /*1460*/  @!UP0 UMOV UR5, UR6 ;  /* 0x0000000600058c82 */ /* 0x000fe40008000000 */
[----:B------:R-:W-:-:S12]  /*1470*/  UIMAD UR50, UR5, UR20, UR50 ;  /* 0x00000014053272a4 */ /* 0x000fd8000f8e0232 */
.L_x_18:
[----:B------:R-:W-:-:S09]  /*1480*/  UISETP.NE.AND UP0, UPT, UR22, 0x1, UPT ;  /* 0x000000011600788c */ /* 0x000fd2000bf05270 */
[----:B------:R-:W-:Y:S05]  /*1490*/  BRA.U UP0, `(.L_x_19) ;  /* 0x0000000100407547 */ /* 0x000fea000b800000 */
[----:B------:R-:W2:Y:S01]  /*14a0*/  LDCU.128 UR8, c[0x0][0xb10] ;  /* 0x00016200ff0877ac */ /* 0x000ea20008000c00 */
[----:B------:R-:W3:Y:S01]  /*14b0*/  LDCU UR12, c[0x0][0xb0c] ;  /* 0x00016180ff0c77ac */ /* 0x000ee20008000800 */
[----:B------:R-:W4:Y:S01]  /*14c0*/  LDCU UR13, c[0x0][0xb20] ;  /* 0x00016400ff0d77ac */ /* 0x000f220008000800 */
[----:B--2---:R-:W-:Y:S02]  /*14d0*/  UIMAD.WIDE.U32 UR4, UR50, UR8, URZ ;  /* 0x00000008320472a5 */ /* 0x004fe4000f8e00ff */
[----:B------:R-:W-:Y:S02]  /*14e0*/  UIMAD.WIDE.U32 UR6, UR49, UR11, URZ ;  /* 0x0000000b310672a5 */ /* 0x000fe4000f8e00ff */
[----:B---3--:R-:W-:Y:S02]  /*14f0*/  UISETP.NE.AND UP0, UPT, UR12, 0x1, UPT ;  /* 0x000000010c00788c */ /* 0x008fe4000bf05270 */
[----:B------:R-:W-:-:S03]  /*1500*/  USHF.R.U32.HI UR5, URZ, UR9, UR5 ;  /* 0x00000009ff057299 */ /* 0x000fc60008011605 */
[----:B------:R-:W-:Y:S01]  /*1510*/  UMOV UR4, UR7 ;  /* 0x0000000700047c82 */ /* 0x000fe20008000000 */
[----:B------:R-:W-:Y:S02]  /*1520*/  USEL UR5, UR50, UR5, !UP0 ;  /* 0x0000000532057287 */ /* 0x000fe4000c000000 */
[----:B------:R-:W-:Y:S02]  /*1530*/  UISETP.NE.AND UP0, UPT, UR10, 0x1, UPT ;  /* 0x000000010a00788c */ /* 0x000fe4000bf05270 */
[----:B----4-:R-:W-:-:S04]  /*1540*/  USHF.R.U32.HI UR4, URZ, UR13, UR4 ;  /* 0x0000000dff047299 */ /* 0x010fc80008011604 */
[----:B------:R-:W-:-:S04]  /*1550*/  USEL UR4, UR49, UR4, !UP0 ;  /* 0x0000000431047287 */ /* 0x000fc8000c000000 */
[----:B------:R-:W-:Y:S02]  /*1560*/  UIADD3 UR6, UPT, UPT, UR5, -UR4, URZ ;  /* 0x8000000405067290 */ /* 0x000fe4000fffe0ff */
[----:B------:R-:W-:Y:S02]  /*1570*/  UIADD3 UR4, UPT, UPT, -UR5, UR4, URZ ;  /* 0x0000000405047290 */ /* 0x000fe4000fffe1ff */
[----:B------:R-:W-:Y:S02]  /*1580*/  UIMAD UR49, UR6, UR10, UR49 ;  /* 0x0000000a063172a4 */ /* 0x000fe4000f8e0231 */
[----:B------:R-:W-:-:S12]  /*1590*/  UIMAD UR50, UR4, UR12, UR50 ;  /* 0x0000000c043272a4 */ /* 0x000fd8000f8e0232 */
.L_x_19:
[----:B------:R-:W-:Y:S01]  /*15a0*/  UISETP.NE.AND UP0, UPT, UR18, 0x2, UPT ;  /* 0x000000021200788c */ /* 0x000fe2000bf05270 */
[----:B------:R-:W-:Y:S09]  /*15b0*/  BRA.U !UP6, `(.L_x_20) ;  /* 0x000000010e0c7547 */ /* 0x000ff2000b800000 */
[----:B------:R-:W-:Y:S01]  /*15c0*/  UCGABAR_WAIT ;  /* 0x0000000000007dc7 */ /* 0x000fe20008000000 */
[----:B------:R-:W-:Y:S01]  /*15d0*/  CCTL.IVALL ;  /* 0x00000000ff00798f */ /* 0x000fe20002000000 */
[----:B------:R-:W-:Y:S05]  /*15e0*/  BRA `(.L_x_21) ;  /* 0x0000000000047947 */ /* 0x000fea0003800000 */
.L_x_20:
[----:B------:R-:W-:Y:S06]  /*15f0*/  BAR.SYNC.DEFER_BLOCKING 0x0 ;  /* 0x0000000000007b1d */ /* 0x000fec0000010000 */
.L_x_21:
[----:B------:R-:W-:Y:S05]  /*1600*/  BRA.U UP0, `(.L_x_22) ;  /* 0x0000001900407547 */ /* 0x000fea000b800000 */
[----:B------:R-:W2:Y:S01]  /*1610*/  LDCU UR6, c[0x0][0x38c] ;  /* 0x00007180ff0677ac */ /* 0x000ea20008000800 */
[----:B------:R-:W-:Y:S01]  /*1620*/  PLOP3.LUT P2, PT, PT, PT, UP3, 0x80, 0x8 ;  /* 0x000000000008781c */ /* 0x000fe20003f4f038 */
[----:B------:R-:W-:Y:S01]  /*1630*/  IMAD.MOV.U32 R12, RZ, RZ, 0x1 ;  /* 0x00000001ff0c7424 */ /* 0x000fe200078e00ff */
[----:B------:R-:W-:Y:S01]  /*1640*/  ISETP.EQ.OR P3, PT, R0, RZ, P4 ;  /* 0x000000ff0000720c */ /* 0x000fe20002762670 */
[----:B------:R-:W-:Y:S01]  /*1650*/  UISETP.NE.AND UP1, UPT, UR18, URZ, UPT ;  /* 0x000000ff1200728c */ /* 0x000fe2000bf25270 */
[----:B------:R-:W-:Y:S01]  /*1660*/  PLOP3.LUT P2, PT, P2, PT, PT, 0x8, 0x80 ;  /* 0x000000000080781c */ /* 0x000fe2000174e170 */
[----:B------:R-:W-:Y:S01]  /*1670*/  USEL UR38, URZ, 0x1, UP5 ;  /* 0x00000001ff267887 */ /* 0x000fe2000a800000 */
[----:B------:R-:W-:Y:S01]  /*1680*/  CS2R R10, SRZ ;  /* 0x00000000000a7805 */ /* 0x000fe2000001ff00 */
[----:B------:R-:W-:Y:S01]  /*1690*/  IMAD.MOV.U32 R9, RZ, RZ, RZ ;  /* 0x000000ffff097224 */ /* 0x000fe200078e00ff */
[----:B------:R-:W3:Y:S01]  /*16a0*/  LDCU UR62, c[0x0][0x370] ;  /* 0x00006e00ff3e77ac */ /* 0x000ee20008000800 */
[----:B------:R-:W-:Y:S01]  /*16b0*/  IMAD.MOV.U32 R8, RZ, RZ, 0x1 ;  /* 0x00000001ff087424 */ /* 0x000fe200078e00ff */
[----:B------:R-:W4:Y:S01]  /*16c0*/  LDCU.64 UR46, c[0x0][0x348] ;  /* 0x00006900ff2e77ac */ /* 0x000f220008000a00 */
[----:B------:R-:W-:-:S02]  /*16d0*/  USHF.R.U32.HI UR66, URZ, 0x6, UR29 ;  /* 0x00000006ff427899 */ /* 0x000fc4000801161d */
[----:B--2---:R-:W-:Y:S02]  /*16e0*/  UIADD3 UR5, UPT, UPT, UR6, 0xff, URZ ;  /* 0x000000ff06057890 */ /* 0x004fe4000fffe0ff */
[----:B------:R-:W-:Y:S02]  /*16f0*/  UIADD3 UR67, UPT, UPT, UR6, 0x1fe, URZ ;  /* 0x000001fe06437890 */ /* 0x000fe4000fffe0ff */
[----:B------:R-:W-:Y:S01]  /*1700*/  USHF.R.S32.HI UR4, URZ, 0x1f, UR5 ;  /* 0x0000001fff047899 */ /* 0x000fe20008011405 */
[----:B------:R-:W2:Y:S03]  /*1710*/  LDCU UR61, c[0x0][0x374] ;  /* 0x00006e80ff3d77ac */ /* 0x000ea60008000800 */
[----:B------:R-:W-:Y:S02]  /*1720*/  ULEA.HI UR4, UR4, UR5, URZ, 0x8 ;  /* 0x0000000504047291 */ /* 0x000fe4000f8f40ff */
[----:B------:R-:W-:-:S02]  /*1730*/  USEL UR38, UR38, 0x2, UP1 ;  /* 0x0000000226267887 */ /* 0x000fc40008800000 */
[----:B------:R-:W-:Y:S02]  /*1740*/  USHF.R.S32.HI UR64, URZ, 0x8, UR4 ;  /* 0x00000008ff407899 */ /* 0x000fe40008011404 */
[----:B------:R-:W-:Y:S02]  /*1750*/  UIADD3 UR4, UPT, UPT, UR6, -0x1, URZ ;  /* 0xffffffff06047890 */ /* 0x000fe4000fffe0ff */
[----:B------:R-:W-:Y:S02]  /*1760*/  UISETP.LT.U32.AND UP0, UPT, UR64, 0x6, UPT ;  /* 0x000000064000788c */ /* 0x000fe4000bf01070 */
[----:B------:R-:W-:Y:S02]  /*1770*/  UISETP.GE.U32.AND UP2, UPT, UR4, -0x1ff, UPT ;  /* 0xfffffe010400788c */ /* 0x000fe4000bf46070 */
[----:B------:R-:W-:Y:S01]  /*1780*/  USEL UR63, UR64, 0x6, UP0 ;  /* 0x00000006403f7887 */ /* 0x000fe20008000000 */
[----:B------:R-:W-:-:S03]  /*1790*/  UMOV UR23, URZ ;  /* 0x000000ff00177c82 */ /* 0x000fc60008000000 */
[----:B------:R-:W-:Y:S02]  /*17a0*/  UIADD3 UR37, UPT, UPT, UR63, -0x1, URZ ;  /* 0xffffffff3f257890 */ /* 0x000fe4000fffe0ff */
[----:B------:R-:W-:-:S03]  /*17b0*/  UIADD3 UR65, UPT, UPT, UR64, -UR63, URZ ;  /* 0x8000003f40417290 */ /* 0x000fc6000fffe0ff */
[----:B------:R-:W-:-:S04]  /*17c0*/  @UP2 UIADD3 UR37, UPT, UPT, UR63, URZ, URZ ;  /* 0x000000ff3f252290 */ /* 0x000fc8000fffe0ff */
[----:B--234-:R-:W-:-:S12]  /*17d0*/  UIADD3 UR37, UPT, UPT, UR37, 0x1, URZ ;  /* 0x0000000125257890 */ /* 0x01cfd8000fffe0ff */
.L_x_46:
[----:B------:R-:W-:Y:S01]  /*17e0*/  UISETP.NE.AND UP0, UPT, UR55, URZ, UPT ;  /* 0x000000ff3700728c */ /* 0x000fe2000bf05270 */
[----:B------:R-:W2:Y:S08]  /*17f0*/  S2UR UR55, SR_CgaCtaId ;  /* 0x00000000003779c3 */ /* 0x000eb00000008800 */
[----:B-1-3--:R-:W-:Y:S05]  /*1800*/  BRA.U UP0, `(.L_x_23) ;  /* 0x0000000100347547 */ /* 0x00afea000b800000 */
[----:B------:R-:W3:Y:S01]  /*1810*/  S2R R0, SR_CgaCtaId ;  /* 0x0000000000007919 */ /* 0x000ee20000008800 */
[----:B------:R-:W-:Y:S02]  /*1820*/  MOV R3, 0x400 ;  /* 0x0000040000037802 */ /* 0x000fe40000000f00 */
[----:B------:R-:W-:Y:S02]  /*1830*/  SHF.L.U32 R2, R8, 0x1f, RZ ;  /* 0x0000001f08027819 */ /* 0x000fe400000006ff */
[----:B---3--:R-:W-:-:S05]  /*1840*/  LEA R0, R0, R3, 0x18 ;  /* 0x0000000300007211 */ /* 0x008fca00078ec0ff */
[----:B------:R-:W-:-:S04]  /*1850*/  IMAD R3, R9, 0x8, R0 ;  /* 0x0000000809037824 */ /* 0x000fc800078e0200 */
[----:B------:R-:W3:Y:S02]  /*1860*/  SYNCS.PHASECHK.TRANS64.TRYWAIT P0, [R3+URZ+0x100], R2 ;  /* 0x00010002030075a7 */ /* 0x000ee400080011ff */
[----:B---3--:R-:W-:Y:S05]  /*1870*/  @!P0 BRA `(.L_x_24) ;  /* 0x0000005400488947 */ /* 0x008fea0003800000 */
.L_x_110:
[----:B------:R-:W-:Y:S01]  /*1880*/  VIADD R9, R9, 0x1 ;  /* 0x0000000109097836 */ /* 0x000fe20000000000 */
[----:B------:R3:W-:Y:S04]  /*1890*/  SYNCS.ARRIVE.TRANS64.A1T0 RZ, [R3+URZ+0xf0], RZ ;  /* 0x0000f0ff03ff79a7 */ /* 0x0007e800081000ff */
[----:B------:R-:W-:-:S04]  /*18a0*/  ISETP.NE.AND P0, PT, R9, 0x2, PT ;  /* 0x000000020900780c */ /* 0x000fc80003f05270 */
[----:B------:R-:W-:Y:S02]  /*18b0*/  SEL R9, R9, RZ, P0 ;  /* 0x000000ff09097207 */ /* 0x000fe40000000000 */
[----:B---3--:R-:W-:-:S04]  /*18c0*/  SEL R3, RZ, 0x1, P0 ;  /* 0x00000001ff037807 */ /* 0x008fc80000000000 */
[----:B------:R-:W-:Y:S02]  /*18d0*/  LOP3.LUT R8, R8, R3, RZ, 0x3c, !PT ;  /* 0x0000000308087212 */ /* 0x000fe400078e3cff */
.L_x_23:
[----:B------:R-:W-:Y:S01]  /*18e0*/  UMOV UR21, 0x400 ;  /* 0x0000040000157882 */ /* 0x000fe20000000000 */
[----:B------:R-:W-:Y:S01]  /*18f0*/  SHF.L.U32 R0, R12, 0x1f, RZ ;  /* 0x0000001f0c007819 */ /* 0x000fe200000006ff */
[----:B--2---:R-:W-:Y:S02]  /*1900*/  ULEA UR21, UR55, UR21, 0x18 ;  /* 0x0000001537157291 */ /* 0x004fe4000f8ec0ff */
[----:B------:R-:W-:Y:S02]  /*1910*/  UISETP.GE.U32.AND UP0, UPT, UR67, 0x1ff, UPT ;  /* 0x000001ff4300788c */ /* 0x000fe4000bf06070 */
[----:B------:R-:W-:Y:S02]  /*1920*/  ULEA UR4, UR23, UR21, 0x3 ;  /* 0x0000001517047291 */ /* 0x000fe4000f8e18ff */
[----:B------:R-:W-:Y:S02]  /*1930*/  USHF.L.U32 UR59, UR50, 0x6, URZ ;  /* 0x00000006323b7899 */ /* 0x000fe400080006ff */
[----:B------:R-:W-:Y:S01]  /*1940*/  ULEA UR27, UR49, UR66, 0x3 ;  /* 0x00000042311b7291 */ /* 0x000fe2000f8e18ff */
[----:B------:R-:W-:-:S04]  /*1950*/  UMOV UR13, URZ ;  /* 0x000000ff000d7c82 */ /* 0x000fc80008000000 */
[----:B------:R2:W3:Y:S01]  /*1960*/  SYNCS.PHASECHK.TRANS64.TRYWAIT P1, [UR4+0x30], R0 ;  /* 0x00003000ff0075a7 */ /* 0x0004e20008021104 */
[----:B------:R-:W-:Y:S06]  /*1970*/  BRA.U !UP0, `(.L_x_25) ;  /* 0x0000000508587547 */ /* 0x000fec000b800000 */
[----:B------:R-:W-:Y:S01]  /*1980*/  UMOV UR22, URZ ;  /* 0x000000ff00167c82 */ /* 0x000fe20008000000 */
[----:B------:R-:W-:-:S05]  /*1990*/  UMOV UR6, UR23 ;  /* 0x0000001700067c82 */ /* 0x000fca0008000000 */
.L_x_33:
[----:B------:R-:W-:Y:S01]  /*19a0*/  ULEA UR57, UR6, UR21, 0x3 ;  /* 0x0000001506397291 */ /* 0x000fe2000f8e18ff */
[----:B---3--:R-:W-:Y:S01]  /*19b0*/  @!P4 MOV R2, 0x9000 ;  /* 0x000090000002c802 */ /* 0x008fe20000000f00 */
[----:B-123--:R-:W-:Y:S10]  /*19c0*/  @P1 BRA `(.L_x_26) ;  /* 0x00000000000c1947 */ /* 0x00eff40003800000 */
[----:B------:R-:W-:-:S04]  /*19d0*/  SHF.L.U32 R3, R12, 0x1f, RZ ;  /* 0x0000001f0c037819 */ /* 0x000fc800000006ff */
[----:B------:R-:W3:Y:S02]  /*19e0*/  SYNCS.PHASECHK.TRANS64.TRYWAIT P0, [UR57+0x30], R3 ;  /* 0x00003003ff0075a7 */ /* 0x000ee40008001139 */
[----:B---3--:R-:W-:Y:S05]  /*19f0*/  @!P0 BRA `(.L_x_27) ;  /* 0x0000005000fc8947 */ /* 0x008fea0003800000 */
.L_x_26:
[----:B------:R3:W-:Y:S01]  /*1a00*/  @!P4 SYNCS.ARRIVE.TRANS64 RZ, [UR57], R2 ;  /* 0x00000002ffffc9a7 */ /* 0x0007e20008000039 */
[----:B------:R-:W-:-:S04]  /*1a10*/  ULOP3.LUT UR4, UR38, 0x2, URZ, 0xfc, !UPT ;  /* 0x0000000226047892 */ /* 0x000fc8000f8efcff */
[----:B------:R-:W-:-:S09]  /*1a20*/  UISETP.NE.AND UP0, UPT, UR4, 0x2, UPT ;  /* 0x000000020400788c */ /* 0x000fd2000bf05270 */
[----:B------:R-:W-:Y:S05]  /*1a30*/  BRA.U UP0, `(.L_x_28) ;  /* 0x0000000100047547 */ /* 0x000fea000b800000 */
[----:B-1----:R-:W-:Y:S05]  /*1a40*/  BPT.TRAP 0x1 ;  /* 0x000000040000795c */ /* 0x002fea0000300000 */
.L_x_28:
[----:B------:R-:W-:Y:S04]  /*1a50*/  BSSY.RECONVERGENT B0, `(.L_x_29) ;  /* 0x0000003000007945 */ /* 0x000fe80003800200 */
[----:B------:R-:W-:Y:S05]  /*1a60*/  @P3 BRA `(.L_x_30) ;  /* 0x0000000000043947 */ /* 0x000fea0003800000 */
[----:B-1----:R-:W-:Y:S05]  /*1a70*/  BPT.TRAP 0x1 ;  /* 0x000000040000795c */ /* 0x002fea0000300000 */
.L_x_30:
[----:B-1----:R-:W-:Y:S05]  /*1a80*/  BSYNC.RECONVERGENT B0 ;  /* 0x0000000000007941 */ /* 0x002fea0003800200 */
.L_x_29:
[----:B------:R-:W-:Y:S01]  /*1a90*/  UIADD3 UR4, UPT, UPT, UR6, 0x1, URZ ;  /* 0x0000000106047890 */ /* 0x000fe2000fffe0ff */
[----:B------:R-:W-:Y:S01]  /*1aa0*/  BSSY.RECONVERGENT B0, `(.L_x_31) ;  /* 0x000003e000007945 */ /* 0x000fe20003800200 */
[----:B------:R-:W-:Y:S02]  /*1ab0*/  ELECT P0, URZ, PT ;  /* 0x0000000000ff782f */ /* 0x000fe40003800000 */
[----:B------:R-:W-:-:S04]  /*1ac0*/  UISETP.NE.AND UP0, UPT, UR4, 0x6, UPT ;  /* 0x000000060400788c */ /* 0x000fc8000bf05270 */
[----:B------:R-:W-:Y:S02]  /*1ad0*/  USEL UR5, URZ, 0x1, UP0 ;  /* 0x00000001ff057887 */ /* 0x000fe40008000000 */
[----:B------:R-:W-:-:S04]  /*1ae0*/  USEL UR23, UR4, URZ, UP0 ;  /* 0x000000ff04177287 */ /* 0x000fc80008000000 */
[----:B------:R-:W-:Y:S01]  /*1af0*/  ULEA UR4, UR23, UR21, 0x3 ;  /* 0x0000001517047291 */ /* 0x000fe2000f8e18ff */
[----:B------:R-:W-:-:S04]  /*1b00*/  LOP3.LUT R12, R12, UR5, RZ, 0x3c, !PT ;  /* 0x000000050c0c7c12 */ /* 0x000fc8000f8e3cff */
[----:B--2---:R-:W-:-:S04]  /*1b10*/  SHF.L.U32 R0, R12, 0x1f, RZ ;  /* 0x0000001f0c007819 */ /* 0x004fc800000006ff */
[----:B------:R1:W2:Y:S01]  /*1b20*/  SYNCS.PHASECHK.TRANS64.TRYWAIT P1, [UR4+0x30], R0 ;  /* 0x00003000ff0075a7 */ /* 0x0002a20008021104 */
[----:B------:R-:W-:Y:S05]  /*1b30*/  @!P0 BRA `(.L_x_32) ;  /* 0x0000000000d08947 */ /* 0x000fea0003800000 */
[----:B------:R-:W-:Y:S02]  /*1b40*/  ULEA UR32, UR6, UR21, 0xf ;  /* 0x0000001506207291 */ /* 0x000fe4000f8e78ff */
[----:B------:R-:W-:Y:S02]  /*1b50*/  UIADD3 UR4, UP1, UPT, UR46, 0x80, URZ ;  /* 0x000000802e047890 */ /* 0x000fe4000ff3e0ff */
[----:B------:R-:W-:Y:S02]  /*1b60*/  ULEA UR7, UR6, UR29, 0xb ;  /* 0x0000001d06077291 */ /* 0x000fe4000f8e58ff */
[----:B------:R-:W-:Y:S02]  /*1b70*/  USHF.L.U32 UR58, UR22, 0x8, URZ ;  /* 0x00000008163a7899 */ /* 0x000fe400080006ff */
[----:B------:R-:W-:Y:S02]  /*1b80*/  UIADD3 UR14, UP0, UPT, UR46, 0x180, URZ ;  /* 0x000001802e0e7890 */ /* 0x000fe4000ff1e0ff */
[----:B------:R-:W-:-:S02]  /*1b90*/  UIADD3.X UR5, UPT, UPT, URZ, UR47, URZ, UP1, !UPT ;  /* 0x0000002fff057290 */ /* 0x000fc40008ffe4ff */
[----:B------:R-:W-:Y:S02]  /*1ba0*/  ULEA UR7, UR7, UR21, 0x1 ;  /* 0x0000001507077291 */ /* 0x000fe4000f8e08ff */
[----:B------:R-:W-:Y:S02]  /*1bb0*/  UIADD3 UR56, UPT, UPT, UR32, 0xa00, URZ ;  /* 0x00000a0020387890 */ /* 0x000fe4000fffe0ff */
[----:B------:R-:W-:Y:S02]  /*1bc0*/  UIADD3 UR50, UPT, UPT, UR58, 0x40, URZ ;  /* 0x000000403a327890 */ /* 0x000fe4000fffe0ff */
[----:B------:R-:W-:Y:S02]  /*1bd0*/  UIADD3 UR48, UPT, UPT, UR32, 0x2a00, URZ ;  /* 0x00002a0020307890 */ /* 0x000fe4000fffe0ff */
[----:B------:R-:W-:Y:S02]  /*1be0*/  UIADD3 UR42, UPT, UPT, UR58, 0x80, URZ ;  /* 0x000000803a2a7890 */ /* 0x000fe4000fffe0ff */
[----:B------:R-:W-:-:S02]  /*1bf0*/  UIADD3 UR40, UPT, UPT, UR32, 0x4a00, URZ ;  /* 0x00004a0020287890 */ /* 0x000fc4000fffe0ff */
[----:B------:R-:W-:Y:S02]  /*1c00*/  UIADD3 UR34, UPT, UPT, UR58, 0xc0, URZ ;  /* 0x000000c03a227890 */ /* 0x000fe4000fffe0ff */
[----:B------:R-:W-:Y:S02]  /*1c10*/  UIADD3 UR32, UPT, UPT, UR32, 0x6a00, URZ ;  /* 0x00006a0020207890 */ /* 0x000fe4000fffe0ff */
[----:B------:R-:W-:Y:S02]  /*1c20*/  UIADD3.X UR15, UPT, UPT, URZ, UR47, URZ, UP0, !UPT ;  /* 0x0000002fff0f7290 */ /* 0x000fe400087fe4ff */
[----:B------:R-:W-:Y:S02]  /*1c30*/  UIADD3 UR24, UPT, UPT, UR7, 0x30a00, URZ ;  /* 0x00030a0007187890 */ /* 0x000fe4000fffe0ff */
[----:B------:R-:W-:Y:S01]  /*1c40*/  UIADD3 UR8, UPT, UPT, UR7, 0x30e00, URZ ;  /* 0x00030e0007087890 */ /* 0x000fe2000fffe0ff */
[----:B------:R-:W-:Y:S01]  /*1c50*/  UMOV UR30, 0x0 ;  /* 0x00000000001e7882 */ /* 0x000fe20000000000 */
[----:B------:R-:W-:Y:S01]  /*1c60*/  UMOV UR31, 0x10000000 ;  /* 0x10000000001f7882 */ /* 0x000fe20000000000 */
[----:B------:R-:W-:Y:S01]  /*1c70*/  UMOV UR49, UR57 ;  /* 0x0000003900317c82 */ /* 0x000fe20008000000 */
[----:B------:R-:W-:Y:S01]  /*1c80*/  UMOV UR51, UR59 ;  /* 0x0000003b00337c82 */ /* 0x000fe20008000000 */
[----:B------:R-:W-:Y:S01]  /*1c90*/  UMOV UR52, UR60 ;  /* 0x0000003c00347c82 */ /* 0x000fe20008000000 */
[----:B------:R-:W-:Y:S01]  /*1ca0*/  UMOV UR41, UR57 ;  /* 0x0000003900297c82 */ /* 0x000fe20008000000 */
[----:B------:R-:W-:Y:S01]  /*1cb0*/  UMOV UR43, UR59 ;  /* 0x0000003b002b7c82 */ /* 0x000fe20008000000 */
[----:B------:R-:W-:Y:S01]  /*1cc0*/  UMOV UR44, UR60 ;  /* 0x0000003c002c7c82 */ /* 0x000fe20008000000 */
[----:B------:R-:W-:Y:S01]  /*1cd0*/  UTMALDG.3D [UR56], [UR4], desc[UR30] ;  /* 0x00001e38040075b4 */ /* 0x000fe20008011000 */
[----:B------:R-:W-:Y:S01]  /*1ce0*/  UMOV UR33, UR57 ;  /* 0x0000003900217c82 */ /* 0x000fe20008000000 */
[----:B------:R-:W-:Y:S01]  /*1cf0*/  UMOV UR35, UR59 ;  /* 0x0000003b00237c82 */ /* 0x000fe20008000000 */
[----:B------:R-:W-:Y:S01]  /*1d00*/  UMOV UR36, UR60 ;  /* 0x0000003c00247c82 */ /* 0x000fe20008000000 */
[----:B------:R-:W-:Y:S01]  /*1d10*/  UMOV UR13, 0x30000 ;  /* 0x00030000000d7882 */ /* 0x000fe20000000000 */
[----:B------:R-:W-:Y:S01]  /*1d20*/  UMOV UR25, UR57 ;  /* 0x0000003900197c82 */ /* 0x000fe20008000000 */
[----:B------:R-:W-:Y:S01]  /*1d30*/  UMOV UR28, UR60 ;  /* 0x0000003c001c7c82 */ /* 0x000fe20008000000 */
[----:B------:R-:W-:Y:S01]  /*1d40*/  UMOV UR26, UR58 ;  /* 0x0000003a001a7c82 */ /* 0x000fe20008000000 */
[----:B------:R-:W-:Y:S01]  /*1d50*/  UTMALDG.3D [UR48], [UR4], desc[UR30] ;  /* 0x00001e30040075b4 */ /* 0x000fe20008011000 */
[----:B------:R-:W-:Y:S01]  /*1d60*/  UMOV UR9, UR57 ;  /* 0x0000003900097c82 */ /* 0x000fe20008000000 */
[----:B------:R-:W-:Y:S01]  /*1d70*/  UMOV UR11, UR27 ;  /* 0x0000001b000b7c82 */ /* 0x000fe20008000000 */
[----:B------:R-:W-:Y:S01]  /*1d80*/  UMOV UR12, UR60 ;  /* 0x0000003c000c7c82 */ /* 0x000fe20008000000 */
[----:B------:R-:W-:Y:S01]  /*1d90*/  UMOV UR10, UR50 ;  /* 0x00000032000a7c82 */ /* 0x000fe20008000000 */
[----:B------:R-:W-:Y:S01]  /*1da0*/  UIADD3 UR16, UPT, UPT, UR7, 0x31200, URZ ;  /* 0x0003120007107890 */ /* 0x000fe2000fffe0ff */
[----:B------:R-:W-:Y:S01]  /*1db0*/  UMOV UR17, UR57 ;  /* 0x0000003900117c82 */ /* 0x000fe20008000000 */
[----:B------:R-:W-:Y:S01]  /*1dc0*/  UTMALDG.3D [UR40], [UR4], desc[UR30] ;  /* 0x00001e28040075b4 */ /* 0x000fe20008011000 */
[----:B------:R-:W-:Y:S01]  /*1dd0*/  UMOV UR19, UR27 ;  /* 0x0000001b00137c82 */ /* 0x000fe20008000000 */
[----:B------:R-:W-:Y:S01]  /*1de0*/  UMOV UR20, UR60 ;  /* 0x0000003c00147c82 */ /* 0x000fe20008000000 */
[----:B------:R-:W-:Y:S01]  /*1df0*/  UMOV UR18, UR42 ;  /* 0x0000002a00127c82 */ /* 0x000fe20008000000 */
[----:B------:R-:W-:Y:S01]  /*1e00*/  UTMALDG.3D [UR32], [UR4], desc[UR30] ;  /* 0x00001e20040075b4 */ /* 0x000fe20008011000 */
[----:B------:R-:W-:Y:S01]  /*1e10*/  UTMALDG.3D.MULTICAST [UR24], [UR14], UR13, desc[UR30] ;  /* 0x00001e180e0073b4 */ /* 0x000fe2000801180d */
[----:B------:R4:W-:Y:S01]  /*1e20*/  UTMALDG.3D.MULTICAST [UR8], [UR14], UR13, desc[UR30] ;  /* 0x00001e080e0073b4 */ /* 0x0009e2000801180d */
[----:B------:R1:W-:Y:S01]  /*1e30*/  UTMALDG.3D.MULTICAST [UR16], [UR14], UR13, desc[UR30] ;  /* 0x00001e100e0073b4 */ /* 0x0003e2000801180d */
[----:B----4-:R-:W-:Y:S01]  /*1e40*/  UIADD3 UR8, UPT, UPT, UR7, 0x31600, URZ ;  /* 0x0003160007087890 */ /* 0x010fe2000fffe0ff */
[----:B------:R-:W-:-:S08]  /*1e50*/  UMOV UR10, UR34 ;  /* 0x00000022000a7c82 */ /* 0x000fd00008000000 */
[----:B------:R1:W-:Y:S02]  /*1e60*/  UTMALDG.3D.MULTICAST [UR8], [UR14], UR13, desc[UR30] ;  /* 0x00001e080e0073b4 */ /* 0x0003e4000801180d */
[----:B-1----:R-:W-:Y:S01]  /*1e70*/  NOP ;  /* 0x0000000000007918 */ /* 0x002fe20000000000 */
.L_x_32:
[----:B------:R-:W-:Y:S05]  /*1e80*/  BSYNC.RECONVERGENT B0 ;  /* 0x0000000000007941 */ /* 0x000fea0003800200 */
.L_x_31:
[----:B------:R-:W-:Y:S01]  /*1e90*/  UIADD3 UR22, UPT, UPT, UR22, 0x1, URZ ;  /* 0x0000000116167890 */ /* 0x000fe2000fffe0ff */
[----:B------:R-:W-:Y:S01]  /*1ea0*/  UMOV UR6, UR23 ;  /* 0x0000001700067c82 */ /* 0x000fe20008000000 */
[----:B------:R-:W-:Y:S02]  /*1eb0*/  UMOV UR13, UR37 ;  /* 0x00000025000d7c82 */ /* 0x000fe40008000000 */
[----:B------:R-:W-:-:S09]  /*1ec0*/  UISETP.NE.AND UP0, UPT, UR22, UR37, UPT ;  /* 0x000000251600728c */ /* 0x000fd2000bf05270 */
[----:B------:R-:W-:Y:S05]  /*1ed0*/  BRA.U UP0, `(.L_x_33) ;  /* 0xfffffff900b07547 */ /* 0x000fea000b83ffff */
.L_x_25:
[----:B------:R-:W-:Y:S01]  /*1ee0*/  ULEA UR4, UR23, UR21, 0x3 ;  /* 0x0000001517047291 */ /* 0x000fe2000f8e18ff */
[----:B-12---:R-:W-:Y:S01]  /*1ef0*/  SHF.L.U32 R0, R12, 0x1f, RZ ;  /* 0x0000001f0c007819 */ /* 0x006fe200000006ff */
[----:B------:R-:W-:Y:S01]  /*1f00*/  @!P2 SYNCS.ARRIVE.TRANS64.A1T0 RZ, [UR21+0x88], RZ ;  /* 0x000088ffffffa9a7 */ /* 0x000fe20008100015 */
[----:B------:R-:W-:-:S06]  /*1f10*/  UISETP.GT.AND UP0, UPT, UR64, UR63, UPT ;  /* 0x0000003f4000728c */ /* 0x000fcc000bf04270 */
[----:B---3--:R1:W2:Y:S03]  /*1f20*/  SYNCS.PHASECHK.TRANS64.TRYWAIT P1, [UR4+0x30], R0 ;  /* 0x00003000ff0075a7 */ /* 0x0082a60008021104 */
[----:B------:R-:W-:Y:S05]  /*1f30*/  BRA.U !UP0, `(.L_x_34) ;  /* 0x0000000508547547 */ /* 0x000fea000b800000 */
[----:B------:R-:W-:Y:S01]  /*1f40*/  UIADD3 UR22, UPT, UPT, UR65, UR13, URZ ;  /* 0x0000000d41167290 */ /* 0x000fe2000fffe0ff */
[----:B------:R-:W-:-:S11]  /*1f50*/  UMOV UR6, UR23 ;  /* 0x0000001700067c82 */ /* 0x000fd60008000000 */
.L_x_42:
[----:B------:R-:W-:Y:S01]  /*1f60*/  ULEA UR57, UR6, UR21, 0x3 ;  /* 0x0000001506397291 */ /* 0x000fe2000f8e18ff */
[----:B--2---:R-:W-:Y:S01]  /*1f70*/  @!P4 MOV R2, 0x9000 ;  /* 0x000090000002c802 */ /* 0x004fe20000000f00 */
[----:B--23--:R-:W-:Y:S10]  /*1f80*/  @P1 BRA `(.L_x_35) ;  /* 0x00000000000c1947 */ /* 0x00cff40003800000 */
[----:B------:R-:W-:-:S04]  /*1f90*/  SHF.L.U32 R3, R12, 0x1f, RZ ;  /* 0x0000001f0c037819 */ /* 0x000fc800000006ff */
[----:B------:R-:W2:Y:S02]  /*1fa0*/  SYNCS.PHASECHK.TRANS64.TRYWAIT P0, [UR57+0x30], R3 ;  /* 0x00003003ff0075a7 */ /* 0x000ea40008001139 */
[----:B--2---:R-:W-:Y:S05]  /*1fb0*/  @!P0 BRA `(.L_x_36) ;  /* 0x0000004c00a48947 */ /* 0x004fea0003800000 */
.L_x_35:
[----:B------:R2:W-:Y:S01]  /*1fc0*/  @!P4 SYNCS.ARRIVE.TRANS64 RZ, [UR57], R2 ;  /* 0x00000002ffffc9a7 */ /* 0x0005e20008000039 */
[----:B------:R-:W-:-:S04]  /*1fd0*/  ULOP3.LUT UR4, UR38, 0x2, URZ, 0xfc, !UPT ;  /* 0x0000000226047892 */ /* 0x000fc8000f8efcff */
[----:B------:R-:W-:-:S09]  /*1fe0*/  UISETP.NE.AND UP0, UPT, UR4, 0x2, UPT ;  /* 0x000000020400788c */ /* 0x000fd2000bf05270 */
[----:B------:R-:W-:Y:S05]  /*1ff0*/  BRA.U UP0, `(.L_x_37) ;  /* 0x0000000100047547 */ /* 0x000fea000b800000 */
[----:B------:R-:W-:Y:S05]  /*2000*/  BPT.TRAP 0x1 ;  /* 0x000000040000795c */ /* 0x000fea0000300000 */
.L_x_37:
[----:B------:R-:W-:Y:S04]  /*2010*/  BSSY.RECONVERGENT B0, `(.L_x_38) ;  /* 0x0000003000007945 */ /* 0x000fe80003800200 */
[----:B------:R-:W-:Y:S05]  /*2020*/  @P3 BRA `(.L_x_39) ;  /* 0x0000000000043947 */ /* 0x000fea0003800000 */
[----:B------:R-:W-:Y:S05]  /*2030*/  BPT.TRAP 0x1 ;  /* 0x000000040000795c */ /* 0x000fea0000300000 */
.L_x_39:
[----:B------:R-:W-:Y:S05]  /*2040*/  BSYNC.RECONVERGENT B0 ;  /* 0x0000000000007941 */ /* 0x000fea0003800200 */
.L_x_38:
        /* <DEDUP_REMOVED lines=8> */
[----:B-1----:R-:W-:-:S04]  /*20d0*/  SHF.L.U32 R0, R12, 0x1f, RZ ;  /* 0x0000001f0c007819 */ /* 0x002fc800000006ff */
[----:B------:R1:W3:Y:S01]  /*20e0*/  SYNCS.PHASECHK.TRANS64.TRYWAIT P1, [UR4+0x30], R0 ;  /* 0x00003000ff0075a7 */ /* 0x0002e20008021104 */
        /* <DEDUP_REMOVED lines=53> */
.L_x_41:
[----:B------:R-:W-:Y:S05]  /*2440*/  BSYNC.RECONVERGENT B0 ;  /* 0x0000000000007941 */ /* 0x000fea0003800200 */
.L_x_40:
[----:B------:R-:W-:Y:S01]  /*2450*/  UIADD3 UR13, UPT, UPT, UR13, 0x1, URZ ;  /* 0x000000010d0d7890 */ /* 0x000fe2000fffe0ff */
[----:B------:R-:W-:-:S03]  /*2460*/  UMOV UR6, UR23 ;  /* 0x0000001700067c82 */ /* 0x000fc60008000000 */
[----:B------:R-:W-:-:S09]  /*2470*/  UISETP.NE.AND UP0, UPT, UR13, UR22, UPT ;  /* 0x000000160d00728c */ /* 0x000fd2000bf05270 */
[----:B------:R-:W-:Y:S05]  /*2480*/  BRA.U UP0, `(.L_x_42) ;  /* 0xfffffff900b47547 */ /* 0x000fea000b83ffff */
.L_x_34:
[C---:B------:R-:W-:Y:S01]  /*2490*/  LEA R3, R11.reuse, UR21, 0x3 ;  /* 0x000000150b037c11 */ /* 0x040fe2000f8e18ff */
[----:B------:R-:W-:Y:S01]  /*24a0*/  NOP ;  /* 0x0000000000007918 */ /* 0x000fe20000000000 */
[----:B-1----:R-:W-:Y:S02]  /*24b0*/  SHF.L.U32 R0, R10, 0x1f, RZ ;  /* 0x0000001f0a007819 */ /* 0x002fe400000006ff */
[----:B------:R-:W-:Y:S02]  /*24c0*/  LEA R5, R11, UR21, 0x4 ;  /* 0x000000150b057c11 */ /* 0x000fe4000f8e20ff */
[----:B------:R-:W1:Y:S02]  /*24d0*/  SYNCS.PHASECHK.TRANS64.TRYWAIT P0, [R3+URZ+0x90], R0 ;  /* 0x00009000030075a7 */ /* 0x000e6400080011ff */
[----:B-1----:R-:W-:Y:S05]  /*24e0*/  @!P0 BRA `(.L_x_43) ;  /* 0x0000004800708947 */ /* 0x002fea0003800000 */
.L_x_113:
[----:B------:R-:W4:Y:S01]  /*24f0*/  LDS.128 R4, [R5+0x120] ;  /* 0x0001200005047984 */ /* 0x000f220000000c00 */
[----:B------:R-:W-:Y:S01]  /*2500*/  UISETP.GE.AND UP0, UPT, UR45, 0x1, UPT ;  /* 0x000000012d00788c */ /* 0x000fe2000bf06270 */
[----:B------:R-:W-:Y:S01]  /*2510*/  @!PT LDS RZ, [RZ] ;  /* 0x00000000fffff984 */ /* 0x000fe20000000800 */
[----:B------:R-:W-:Y:S01]  /*2520*/  @!PT LDS RZ, [RZ] ;  /* 0x00000000fffff984 */ /* 0x000fe20000000800 */
[----:B------:R-:W-:Y:S01]  /*2530*/  @!PT LDS RZ, [RZ] ;  /* 0x00000000fffff984 */ /* 0x000fe20000000800 */
[----:B------:R-:W-:Y:S01]  /*2540*/  @!PT LDS RZ, [RZ] ;  /* 0x00000000fffff984 */ /* 0x000fe20000000800 */
[----:B------:R1:W-:Y:S06]  /*2550*/  MEMBAR.ALL.CTA ;  /* 0x0000000000007992 */ /* 0x0003ec0000008000 */
[----:B-1----:R-:W1:Y:S01]  /*2560*/  FENCE.VIEW.ASYNC.S ;  /* 0x00000000000073c6 */ /* 0x002e620000000000 */
[----:B----4-:R-:W-:-:S13]  /*2570*/  LOP3.LUT P0, RZ, R6, 0x1, RZ, 0xc0, !PT ;  /* 0x0000000106ff7812 */ /* 0x010fda000780c0ff */
[----:B-1----:R-:W-:Y:S01]  /*2580*/  VOTEU.ANY UP1, P0 ;  /* 0x0000000000ff7886 */ /* 0x002fe20000020100 */
[----:B------:R-:W-:-:S13]  /*2590*/  PLOP3.LUT P0, PT, PT, PT, UP1, 0x80, 0x8 ;  /* 0x000000000008781c */ /* 0x000fda0003f0f018 */
[----:B------:R-:W-:Y:S02]  /*25a0*/  @P0 LOP3.LUT R0, R5, 0xffff, RZ, 0xc0, !PT ;  /* 0x0000ffff05000812 */ /* 0x000fe400078ec0ff */
[----:B--2---:R-:W-:Y:S02]  /*25b0*/  @P0 MOV R2, R4 ;  /* 0x0000000400020202 */ /* 0x004fe40000000f00 */
[----:B------:R-:W-:Y:S01]  /*25c0*/  @P0 R2UR UR5, R0 ;  /* 0x00000000000502ca */ /* 0x000fe200000e0000 */
[----:B------:R-:W-:Y:S01]  /*25d0*/  VIADD R0, R3, 0xa0 ;  /* 0x000000a003007836 */ /* 0x000fe20000000000 */
[----:B------:R-:W-:Y:S02]  /*25e0*/  @P0 SHF.R.U32.HI R4, RZ, 0x10, R5 ;  /* 0x00000010ff040819 */ /* 0x000fe40000011605 */
[----:B------:R-:W-:Y:S02]  /*25f0*/  @P0 R2UR UR6, R2 ;  /* 0x00000000020602ca */ /* 0x000fe400000e0000 */
[----:B------:R-:W-:-:S02]  /*2600*/  PRMT R0, RZ, 0x654, R0 ;  /* 0x00000654ff007816 */ /* 0x000fc40000000000 */
[----:B------:R-:W-:Y:S02]  /*2610*/  @P0 R2UR UR4, R4 ;  /* 0x00000000040402ca */ /* 0x000fe400000e0000 */
[----:B------:R1:W-:Y:S03]  /*2620*/  SYNCS.ARRIVE.TRANS64.RED.A1T0 RZ, [R0+URZ], RZ ;  /* 0x000000ff00ff79a7 */ /* 0x0003e600081004ff */
[----:B------:R-:W-:-:S04]  /*2630*/  @UP1 UMOV UR53, UR5 ;  /* 0x0000000500351c82 */ /* 0x000fc80008000000 */
[----:B------:R-:W-:-:S04]  /*2640*/  @UP1 UMOV UR54, UR6 ;  /* 0x0000000600361c82 */ /* 0x000fc80008000000 */
[----:B------:R-:W-:Y:S01]  /*2650*/  @UP1 UMOV UR60, UR4 ;  /* 0x00000004003c1c82 */ /* 0x000fe20008000000 */
[----:B------:R-:W-:Y:S05]  /*2660*/  BRA.U !UP0, `(.L_x_44) ;  /* 0x0000000108d47547 */ /* 0x000fea000b800000 */
[----:B------:R-:W2:Y:S01]  /*2670*/  LDCU.128 UR12, c[0x0][0xb10] ;  /* 0x00016200ff0c77ac */ /* 0x000ea20008000c00 */
[----:B------:R-:W4:Y:S01]  /*2680*/  LDCU UR22, c[0x0][0xb20] ;  /* 0x00016400ff1677ac */ /* 0x000f220008000800 */
[----:B------:R-:W3:Y:S01]  /*2690*/  LDCU UR20, c[0x0][0xb0c] ;  /* 0x00016180ff1477ac */ /* 0x000ee20008000800 */
[----:B------:R-:W1:Y:S01]  /*26a0*/  LDCU.64 UR8, c[0x0][0xb28] ;  /* 0x00016500ff0877ac */ /* 0x000e620008000a00 */
[----:B------:R-:W-:Y:S02]  /*26b0*/  UISETP.NE.AND UP3, UPT, UR45, 0x1, UPT ;  /* 0x000000012d00788c */ /* 0x000fe4000bf65270 */
[----:B--2---:R-:W-:Y:S02]  /*26c0*/  UIMAD.WIDE.U32 UR6, UR61, UR15, URZ ;  /* 0x0000000f3d0672a5 */ /* 0x004fe4000f8e00ff */
[----:B------:R-:W-:Y:S02]  /*26d0*/  UIMAD.WIDE.U32 UR4, UR62, UR12, URZ ;  /* 0x0000000c3e0472a5 */ /* 0x000fe4000f8e00ff */
[----:B------:R-:W-:-:S02]  /*26e0*/  UISETP.NE.AND UP0, UPT, UR14, 0x1, UPT ;  /* 0x000000010e00788c */ /* 0x000fc4000bf05270 */
[----:B------:R-:W-:Y:S01]  /*26f0*/  UIMAD.WIDE.U32 UR18, UR53, UR15, URZ ;  /* 0x0000000f351272a5 */ /* 0x000fe2000f8e00ff */
[----:B------:R-:W-:Y:S02]  /*2700*/  UMOV UR6, UR7 ;  /* 0x0000000700067c82 */ /* 0x000fe40008000000 */
[----:B------:R-:W-:Y:S01]  /*2710*/  UMOV UR4, UR5 ;  /* 0x0000000500047c82 */ /* 0x000fe20008000000 */
[----:B----4-:R-:W-:Y:S02]  /*2720*/  USHF.R.U32.HI UR6, URZ, UR22, UR6 ;  /* 0x00000016ff067299 */ /* 0x010fe40008011606 */
[----:B---3--:R-:W-:Y:S02]  /*2730*/  UISETP.NE.AND UP2, UPT, UR20, 0x1, UPT ;  /* 0x000000011400788c */ /* 0x008fe4000bf45270 */
[----:B------:R-:W-:Y:S02]  /*2740*/  USHF.R.U32.HI UR4, URZ, UR13, UR4 ;  /* 0x0000000dff047299 */ /* 0x000fe40008011604 */
[----:B------:R-:W-:-:S02]  /*2750*/  USEL UR5, UR61, UR6, !UP0 ;  /* 0x000000063d057287 */ /* 0x000fc4000c000000 */
[----:B------:R-:W-:Y:S02]  /*2760*/  USEL UR6, UR62, UR4, !UP2 ;  /* 0x000000043e067287 */ /* 0x000fe4000d000000 */
[----:B-1----:R-:W-:Y:S01]  /*2770*/  UIMAD.WIDE.U32 UR10, UR5, UR8, URZ ;  /* 0x00000008050a72a5 */ /* 0x002fe2000f8e00ff */
[----:B------:R-:W-:Y:S01]  /*2780*/  UMOV UR4, UR19 ;  /* 0x0000001300047c82 */ /* 0x000fe20008000000 */
[----:B------:R-:W-:Y:S02]  /*2790*/  UIMAD.WIDE.U32 UR16, UR54, UR12, URZ ;  /* 0x0000000c361072a5 */ /* 0x000fe4000f8e00ff */
[----:B------:R-:W-:-:S03]  /*27a0*/  UIMAD.WIDE.U32 UR18, UR6, UR8, URZ ;  /* 0x00000008061272a5 */ /* 0x000fc6000f8e00ff */
[----:B------:R-:W-:Y:S01]  /*27b0*/  UMOV UR10, UR11 ;  /* 0x0000000b000a7c82 */ /* 0x000fe20008000000 */
[----:B------:R-:W-:Y:S02]  /*27c0*/  USHF.R.U32.HI UR4, URZ, UR22, UR4 ;  /* 0x00000016ff047299 */ /* 0x000fe40008011604 */
[----:B------:R-:W-:Y:S01]  /*27d0*/  @UP3 USHF.R.U32.HI UR5, URZ, UR9, UR10 ;  /* 0x00000009ff053299 */ /* 0x000fe2000801160a */
[----:B------:R-:W-:Y:S01]  /*27e0*/  UMOV UR16, UR17 ;  /* 0x0000001100107c82 */ /* 0x000fe20008000000 */
[----:B------:R-:W-:Y:S01]  /*27f0*/  UMOV UR18, UR19 ;  /* 0x0000001300127c82 */ /* 0x000fe20008000000 */
[----:B------:R-:W-:Y:S02]  /*2800*/  USHF.R.U32.HI UR13, URZ, UR13, UR16 ;  /* 0x0000000dff0d7299 */ /* 0x000fe40008011610 */
[----:B------:R-:W-:Y:S02]  /*2810*/  USEL UR4, UR53, UR4, !UP0 ;  /* 0x0000000435047287 */ /* 0x000fe4000c000000 */
[----:B------:R-:W-:-:S02]  /*2820*/  @UP3 USHF.R.U32.HI UR6, URZ, UR9, UR18 ;  /* 0x00000009ff063299 */ /* 0x000fc40008011612 */
[----:B------:R-:W-:Y:S02]  /*2830*/  UIMAD UR7, UR45, UR5, URZ ;  /* 0x000000052d0772a4 */ /* 0x000fe4000f8e02ff */
[----:B------:R-:W-:Y:S02]  /*2840*/  USEL UR5, UR54, UR13, !UP2 ;  /* 0x0000000d36057287 */ /* 0x000fe4000d000000 */
[----:B------:R-:W-:Y:S02]  /*2850*/  UIMAD UR10, UR45, UR6, URZ ;  /* 0x000000062d0a72a4 */ /* 0x000fe4000f8e02ff */
[----:B------:R-:W-:Y:S02]  /*2860*/  UISETP.GE.AND UP0, UPT, UR4, UR7, UPT ;  /* 0x000000070400728c */ /* 0x000fe4000bf06270 */
[----:B------:R-:W-:Y:S02]  /*2870*/  UIMAD.WIDE.U32 UR12, UR4, UR8, URZ ;  /* 0x00000008040c72a5 */ /* 0x000fe4000f8e00ff */
[----:B------:R-:W-:-:S02]  /*2880*/  UISETP.GE.OR UP0, UPT, UR5, UR10, UP0 ;  /* 0x0000000a0500728c */ /* 0x000fc40008706670 */
[----:B------:R-:W-:Y:S02]  /*2890*/  UIMAD.WIDE.U32 UR10, UR5, UR8, URZ ;  /* 0x00000008050a72a5 */ /* 0x000fe4000f8e00ff */
[----:B------:R-:W-:Y:S01]  /*28a0*/  UIADD3 UR12, UPT, UPT, -UR4, URZ, URZ ;  /* 0x000000ff040c7290 */ /* 0x000fe2000fffe1ff */
[----:B------:R-:W-:Y:S01]  /*28b0*/  UMOV UR8, UR13 ;  /* 0x0000000d00087c82 */ /* 0x000fe20008000000 */
[----:B------:R-:W-:Y:S02]  /*28c0*/  UIADD3 UR10, UPT, UPT, -UR5, URZ, URZ ;  /* 0x000000ff050a7290 */ /* 0x000fe4000fffe1ff */
[----:B------:R-:W-:-:S03]  /*28d0*/  USHF.R.U32.HI UR8, URZ, UR9, UR8 ;  /* 0x00000009ff087299 */ /* 0x000fc60008011608 */
[----:B------:R-:W-:Y:S01]  /*28e0*/  @!UP0 UMOV UR7, UR11 ;  /* 0x0000000b00078c82 */ /* 0x000fe20008000000 */
[----:B------:R-:W-:Y:S02]  /*28f0*/  UIMAD UR12, UR14, UR12, UR53 ;  /* 0x0000000c0e0c72a4 */ /* 0x000fe4000f8e0235 */
[----:B------:R-:W-:Y:S02]  /*2900*/  USEL UR8, UR4, UR8, !UP3 ;  /* 0x0000000804087287 */ /* 0x000fe4000d800000 */
[----:B------:R-:W-:Y:S02]  /*2910*/  @!UP0 USHF.R.U32.HI UR7, URZ, UR9, UR7 ;  /* 0x00000009ff078299 */ /* 0x000fe40008011607 */
[----:B------:R-:W-:Y:S02]  /*2920*/  UIADD3 UR9, UPT, UPT, -UR8, URZ, URZ ;  /* 0x000000ff08097290 */ /* 0x000fe4000fffe1ff */
[----:B------:R-:W-:Y:S02]  /*2930*/  @!UP0 USEL UR7, UR5, UR7, !UP3 ;  /* 0x0000000705078287 */ /* 0x000fe4000d800000 */
[----:B------:R-:W-:-:S02]  /*2940*/  UIMAD UR9, UR45, UR9, UR4 ;  /* 0x000000092d0972a4 */ /* 0x000fc4000f8e0204 */
[----:B------:R-:W-:Y:S02]  /*2950*/  @!UP0 UIADD3 UR8, UPT, UPT, UR8, -UR7, URZ ;  /* 0x8000000708088290 */ /* 0x000fe4000fffe0ff */
[----:B------:R-:W-:Y:S02]  /*2960*/  @!UP0 UIMAD UR7, UR9, UR6, UR7 ;  /* 0x00000006090782a4 */ /* 0x000fe4000f8e0207 */
[----:B------:R-:W-:Y:S02]  /*2970*/  @!UP0 UIMAD UR4, UR45, UR8, UR5 ;  /* 0x000000082d0482a4 */ /* 0x000fe4000f8e0205 */
[----:B------:R-:W-:Y:S02]  /*2980*/  UIMAD UR6, UR20, UR10, UR54 ;  /* 0x0000000a140672a4 */ /* 0x000fe4000f8e0236 */
[----:B------:R-:W-:Y:S01]  /*2990*/  UIMAD UR53, UR4, UR14, UR12 ;  /* 0x0000000e043572a4 */ /* 0x000fe2000f8e020c */
[----:B------:R-:W-:Y:S02]  /*29a0*/  @!UP0 UMOV UR5, UR7 ;  /* 0x0000000700058c82 */ /* 0x000fe40008000000 */
[----:B------:R-:W-:-:S12]  /*29b0*/  UIMAD UR54, UR5, UR20, UR6 ;  /* 0x00000014053672a4 */ /* 0x000fd8000f8e0206 */
.L_x_44:
[----:B------:R-:W2:Y:S02]  /*29c0*/  LDCU UR4, c[0x0][0xb30] ;  /* 0x00016600ff0477ac */ /* 0x000ea40008000800 */
[----:B--2---:R-:W-:-:S09]  /*29d0*/  UISETP.NE.AND UP0, UPT, UR4, 0x1, UPT ;  /* 0x000000010400788c */ /* 0x004fd2000bf05270 */
[----:B------:R-:W-:Y:S05]  /*29e0*/  BRA.U UP0, `(.L_x_45) ;  /* 0x0000000100447547 */ /* 0x000fea000b800000 */
[----:B------:R-:W2:Y:S01]  /*29f0*/  LDCU.128 UR8, c[0x0][0xb10] ;  /* 0x00016200ff0877ac */ /* 0x000ea20008000c00 */
[----:B------:R-:W4:Y:S01]  /*2a00*/  LDCU UR12, c[0x0][0xb0c] ;  /* 0x00016180ff0c77ac */ /* 0x000f220008000800 */
[----:B------:R-:W1:Y:S01]  /*2a10*/  LDCU UR13, c[0x0][0xb20] ;  /* 0x00016400ff0d77ac */ /* 0x000e620008000800 */
[----:B--2---:R-:W-:Y:S02]  /*2a20*/  UIMAD.WIDE.U32 UR6, UR54, UR8, URZ ;  /* 0x00000008360672a5 */ /* 0x004fe4000f8e00ff */
[----:B------:R-:W-:Y:S02]  /*2a30*/  UIMAD.WIDE.U32 UR4, UR53, UR11, URZ ;  /* 0x0000000b350472a5 */ /* 0x000fe4000f8e00ff */
[----:B----4-:R-:W-:Y:S02]  /*2a40*/  UISETP.NE.AND UP2, UPT, UR12, 0x1, UPT ;  /* 0x000000010c00788c */ /* 0x010fe4000bf45270 */
[----:B------:R-:W-:Y:S01]  /*2a50*/  UISETP.NE.AND UP0, UPT, UR10, 0x1, UPT ;  /* 0x000000010a00788c */ /* 0x000fe2000bf05270 */
[----:B------:R-:W-:-:S02]  /*2a60*/  UMOV UR6, UR7 ;  /* 0x0000000700067c82 */ /* 0x000fc40008000000 */
[----:B------:R-:W-:Y:S01]  /*2a70*/  UMOV UR4, UR5 ;  /* 0x0000000500047c82 */ /* 0x000fe20008000000 */
[----:B------:R-:W-:Y:S02]  /*2a80*/  USHF.R.U32.HI UR6, URZ, UR9, UR6 ;  /* 0x00000009ff067299 */ /* 0x000fe40008011606 */
[----:B-1----:R-:W-:Y:S02]  /*2a90*/  USHF.R.U32.HI UR4, URZ, UR13, UR4 ;  /* 0x0000000dff047299 */ /* 0x002fe40008011604 */
[----:B------:R-:W-:Y:S02]  /*2aa0*/  USEL UR5, UR54, UR6, !UP2 ;  /* 0x0000000636057287 */ /* 0x000fe4000d000000 */
[----:B------:R-:W-:-:S04]  /*2ab0*/  USEL UR4, UR53, UR4, !UP0 ;  /* 0x0000000435047287 */ /* 0x000fc8000c000000 */
[----:B------:R-:W-:Y:S02]  /*2ac0*/  UIADD3 UR6, UPT, UPT, UR5, -UR4, URZ ;  /* 0x8000000405067290 */ /* 0x000fe4000fffe0ff */
[----:B------:R-:W-:Y:S02]  /*2ad0*/  UIADD3 UR4, UPT, UPT, -UR5, UR4, URZ ;  /* 0x0000000405047290 */ /* 0x000fe4000fffe1ff */
[----:B------:R-:W-:Y:S02]  /*2ae0*/  UIMAD UR53, UR6, UR10, UR53 ;  /* 0x0000000a063572a4 */ /* 0x000fe4000f8e0235 */
[----:B------:R-:W-:-:S12]  /*2af0*/  UIMAD UR54, UR4, UR12, UR54 ;  /* 0x0000000c043672a4 */ /* 0x000fd8000f8e0236 */
.L_x_45:
[----:B------:R-:W-:Y:S01]  /*2b00*/  VIADD R11, R11, 0x1 ;  /* 0x000000010b0b7836 */ /* 0x000fe20000000000 */
[----:B------:R-:W-:Y:S02]  /*2b10*/  R2UR UR5, R32 ;  /* 0x00000000200572ca */ /* 0x000fe400000e0000 */
[----:B------:R-:W-:Y:S02]  /*2b20*/  R2UR UR4, R31 ;  /* 0x000000001f0472ca */ /* 0x000fe400000e0000 */
[C---:B------:R-:W-:Y:S02]  /*2b30*/  ISETP.NE.AND P0, PT, R11.reuse, 0x2, PT ;  /* 0x000000020b00780c */ /* 0x040fe40003f05270 */
[----:B------:R-:W-:Y:S02]  /*2b40*/  PLOP3.LUT P2, PT, PT, PT, PT, 0x80, 0x8 ;  /* 0x000000000008781c */ /* 0x000fe40003f4f070 */
[----:B------:R-:W-:Y:S02]  /*2b50*/  SEL R3, RZ, 0x1, P0 ;  /* 0x00000001ff037807 */ /* 0x000fe40000000000 */
[----:B------:R-:W-:-:S02]  /*2b60*/  SEL R11, R11, RZ, P0 ;  /* 0x000000ff0b0b7207 */ /* 0x000fc40000000000 */
[----:B------:R-:W-:Y:S01]  /*2b70*/  LOP3.LUT R10, R10, R3, RZ, 0x3c, !PT ;  /* 0x000000030a0a7212 */ /* 0x000fe200078e3cff */
[----:B------:R-:W-:Y:S02]  /*2b80*/  UIADD3 UR50, UPT, UPT, UR54, UR5, URZ ;  /* 0x0000000536327290 */ /* 0x000fe4000fffe0ff */
[----:B------:R-:W-:Y:S01]  /*2b90*/  UIADD3 UR49, UPT, UPT, UR53, UR4, URZ ;  /* 0x0000000435317290 */ /* 0x000fe2000fffe0ff */
[----:B------:R-:W-:Y:S11]  /*2ba0*/  BRA.U UP1, `(.L_x_46) ;  /* 0xffffffed010c7547 */ /* 0x000ff6000b83ffff */
[----:B------:R-:W-:Y:S01]  /*2bb0*/  UIADD3 UR21, UPT, UPT, UR21, 0x30, URZ ;  /* 0x0000003015157890 */ /* 0x000fe2000fffe0ff */
[----:B------:R-:W-:-:S03]  /*2bc0*/  SHF.L.U32 R3, R12, 0x1f, RZ ;  /* 0x0000001f0c037819 */ /* 0x000fc600000006ff */
[----:B------:R-:W-:-:S09]  /*2bd0*/  ULEA UR4, UR23, UR21, 0x3 ;  /* 0x0000001517047291 */ /* 0x000fd2000f8e18ff */
[----:B------:R-:W2:Y:S02]  /*2be0*/  SYNCS.PHASECHK.TRANS64.TRYWAIT P0, [UR4], R3 ;  /* 0x00000003ff0075a7 */ /* 0x000ea40008001104 */
[----:B--2---:R-:W-:Y:S05]  /*2bf0*/  @!P0 BRA `(.L_x_47) ;  /* 0x0000004000c08947 */ /* 0x004fea0003800000 */
.L_x_115:
[----:B------:R-:W-:-:S04]  /*2c00*/  UIADD3 UR4, UPT, UPT, UR23, 0x1, URZ ;  /* 0x0000000117047890 */ /* 0x000fc8000fffe0ff */
[----:B------:R-:W-:-:S04]  /*2c10*/  UISETP.NE.AND UP0, UPT, UR4, 0x6, UPT ;  /* 0x000000060400788c */ /* 0x000fc8000bf05270 */
[----:B------:R-:W-:Y:S02]  /*2c20*/  USEL UR6, URZ, 0x1, UP0 ;  /* 0x00000001ff067887 */ /* 0x000fe40008000000 */
[----:B------:R-:W-:-:S04]  /*2c30*/  USEL UR4, UR4, URZ, UP0 ;  /* 0x000000ff04047287 */ /* 0x000fc80008000000 */
[----:B------:R-:W-:Y:S01]  /*2c40*/  ULEA UR5, UR4, UR21, 0x3 ;  /* 0x0000001504057291 */ /* 0x000fe2000f8e18ff */
[----:B------:R-:W-:-:S04]  /*2c50*/  LOP3.LUT R2, R12, UR6, RZ, 0x3c, !PT ;  /* 0x000000060c027c12 */ /* 0x000fc8000f8e3cff */
[----:B-1----:R-:W-:-:S04]  /*2c60*/  SHF.L.U32 R3, R2, 0x1f, RZ ;  /* 0x0000001f02037819 */ /* 0x002fc800000006ff */
[----:B------:R-:W1:Y:S02]  /*2c70*/  SYNCS.PHASECHK.TRANS64.TRYWAIT P0, [UR5], R3 ;  /* 0x00000003ff0075a7 */ /* 0x000e640008001105 */
[----:B-1----:R-:W-:Y:S05]  /*2c80*/  @!P0 BRA `(.L_x_48) ;  /* 0x0000004000b48947 */ /* 0x002fea0003800000 */
.L_x_117:
        /* <DEDUP_REMOVED lines=9> */
.L_x_119:
        /* <DEDUP_REMOVED lines=9> */
.L_x_121:
        /* <DEDUP_REMOVED lines=9> */
.L_x_123:
[----:B------:R-:W-:-:S04]  /*2e40*/  UIADD3 UR4, UPT, UPT, UR4, 0x1, URZ ;  /* 0x0000000104047890 */ /* 0x000fc8000fffe0ff */
[----:B------:R-:W-:-:S04]  /*2e50*/  UISETP.NE.AND UP0, UPT, UR4, 0x6, UPT ;  /* 0x000000060400788c */ /* 0x000fc8000bf05270 */
[----:B------:R-:W-:Y:S02]  /*2e60*/  USEL UR5, URZ, 0x1, UP0 ;  /* 0x00000001ff057887 */ /* 0x000fe40008000000 */
[----:B------:R-:W-:-:S04]  /*2e70*/  USEL UR4, UR4, URZ, UP0 ;  /* 0x000000ff04047287 */ /* 0x000fc80008000000 */
[----:B------:R-:W-:Y:S01]  /*2e80*/  ULEA UR4, UR4, UR21, 0x3 ;  /* 0x0000001504047291 */ /* 0x000fe2000f8e18ff */
[----:B-1----:R-:W-:-:S04]  /*2e90*/  LOP3.LUT R3, R2, UR5, RZ, 0x3c, !PT ;  /* 0x0000000502037c12 */ /* 0x002fc8000f8e3cff */
[----:B------:R-:W-:Y:S01]  /*2ea0*/  SHF.L.U32 R3, R3, 0x1f, RZ ;  /* 0x0000001f03037819 */ /* 0x000fe200000006ff */
[----:B------:R-:W-:-:S07]  /*2eb0*/  IMAD.U32 R0, RZ, RZ, UR4 ;  /* 0x00000004ff007e24 */ /* 0x000fce000f8e00ff */
.L_x_52:
[----:B-1----:R1:W2:Y:S02]  /*2ec0*/  SYNCS.PHASECHK.TRANS64.TRYWAIT P0, [R0+URZ], R3 ;  /* 0x00000003000075a7 */ /* 0x0022a400080011ff */
[----:B--2---:R-:W-:Y:S05]  /*2ed0*/  @!P0 NANOSLEEP.SYNCS 0x989680 ;  /* 0x009896800000895d */ /* 0x004fea0003900000 */
[----:B------:R-:W2:Y:S02]  /*2ee0*/  @!P0 SYNCS.PHASECHK.TRANS64 P0, [R0+URZ], R3 ;  /* 0x00000003000085a7 */ /* 0x000ea400080010ff */
[----:B--2---:R-:W-:Y:S05]  /*2ef0*/  @P0 EXIT ;  /* 0x000000000000094d */ /* 0x004fea0003800000 */
[----:B------:R-:W-:Y:S05]  /*2f00*/  BRA `(.L_x_52) ;  /* 0xfffffffc00ec7947 */ /* 0x000fea000383ffff */
.L_x_22:
[----:B------:R-:W-:-:S04]  /*2f10*/  UISETP.NE.AND UP0, UPT, UR55, URZ, UPT ;  /* 0x000000ff3700728c */ /* 0x000fc8000bf05270 */
[----:B------:R-:W-:-:S09]  /*2f20*/  UISETP.NE.OR UP0, UPT, UR18, 0x1, UP0 ;  /* 0x000000011200788c */ /* 0x000fd20008705670 */
[----:B------:R-:W-:Y:S05]  /*2f30*/  BRA.U UP0, `(.L_x_53) ;  /* 0x0000000500487547 */ /* 0x000fea000b800000 */
[----:B------:R-:W-:Y:S01]  /*2f40*/  ISETP.GE.U32.AND P2, PT, R0, 0x2, PT ;  /* 0x000000020000780c */ /* 0x000fe20003f46070 */
[----:B------:R-:W-:Y:S01]  /*2f50*/  IMAD.MOV.U32 R12, RZ, RZ, 0x1 ;  /* 0x00000001ff0c7424 */ /* 0x000fe200078e00ff */
[----:B------:R-:W-:Y:S02]  /*2f60*/  CS2R R10, SRZ ;  /* 0x00000000000a7805 */ /* 0x000fe4000001ff00 */
[----:B------:R-:W-:Y:S01]  /*2f70*/  CS2R R8, SRZ ;  /* 0x0000000000087805 */ /* 0x000fe2000001ff00 */
[----:B------:R-:W-:Y:S01]  /*2f80*/  UMOV UR6, 0x400 ;  /* 0x0000040000067882 */ /* 0x000fe20000000000 */
[----:B------:R-:W-:Y:S01]  /*2f90*/  UMOV UR5, URZ ;  /* 0x000000ff00057c82 */ /* 0x000fe20008000000 */
[----:B------:R-:W-:-:S12]  /*2fa0*/  ULEA UR6, UR55, UR6, 0x18 ;  /* 0x0000000637067291 */ /* 0x000fd8000f8ec0ff */
.L_x_57:
[----:B------:R-:W-:Y:S02]  /*2fb0*/  LEA R2, R8, UR6, 0x3 ;  /* 0x0000000608027c11 */ /* 0x000fe4000f8e18ff */
[----:B------:R-:W-:-:S03]  /*2fc0*/  SHF.L.U32 R5, R9, 0x1f, RZ ;  /* 0x0000001f09057819 */ /* 0x000fc600000006ff */
[----:B------:R-:W-:Y:S01]  /*2fd0*/  VIADD R4, R2, 0x100 ;  /* 0x0000010002047836 */ /* 0x000fe20000000000 */
[----:B------:R-:W2:Y:S02]  /*2fe0*/  SYNCS.PHASECHK.TRANS64.TRYWAIT P0, [R2+URZ+0xf0], R5 ;  /* 0x0000f005020075a7 */ /* 0x000ea400080011ff */
[----:B--2---:R-:W-:Y:S05]  /*2ff0*/  @!P0 BRA `(.L_x_54) ;  /* 0x0000004000388947 */ /* 0x004fea0003800000 */
.L_x_124:
[----:B------:R-:W-:Y:S01]  /*3000*/  ULEA UR4, UR5, UR6, 0x3 ;  /* 0x0000000605047291 */ /* 0x000fe2000f8e18ff */
[----:B------:R-:W-:Y:S02]  /*3010*/  PRMT R4, RZ, 0x654, R4 ;  /* 0x00000654ff047816 */ /* 0x000fe40000000004 */
[----:B--2---:R-:W-:Y:S01]  /*3020*/  SHF.L.U32 R5, R12, 0x1f, RZ ;  /* 0x0000001f0c057819 */ /* 0x004fe200000006ff */
[----:B------:R-:W-:Y:S01]  /*3030*/  UIADD3 UR7, UPT, UPT, UR4, 0x90, URZ ;  /* 0x0000009004077890 */ /* 0x000fe2000fffe0ff */
[----:B------:R2:W-:Y:S05]  /*3040*/  SYNCS.ARRIVE.TRANS64.RED.A1T0 RZ, [R4+URZ], RZ ;  /* 0x000000ff04ff79a7 */ /* 0x0005ea00081004ff */
[----:B------:R-:W-:Y:S01]  /*3050*/  IMAD.U32 R7, RZ, RZ, UR7 ;  /* 0x00000007ff077e24 */ /* 0x000fe2000f8e00ff */
[----:B------:R-:W3:Y:S04]  /*3060*/  SYNCS.PHASECHK.TRANS64.TRYWAIT P0, [UR4+0xa0], R5 ;  /* 0x0000a005ff0075a7 */ /* 0x000ee80008001104 */
[----:B------:R-:W-:Y:S01]  /*3070*/  PRMT R6, R0, 0x654, R7 ;  /* 0x0000065400067816 */ /* 0x000fe20000000007 */
[----:B--2---:R-:W-:Y:S01]  /*3080*/  @!P2 IMAD.MOV.U32 R4, RZ, RZ, 0x10 ;  /* 0x00000010ff04a424 */ /* 0x004fe200078e00ff */
[----:B---3--:R-:W-:Y:S06]  /*3090*/  @!P0 BRA `(.L_x_55) ;  /* 0x0000004000248947 */ /* 0x008fec0003800000 */
.L_x_126:
[----:B------:R-:W-:Y:S01]  /*30a0*/  ULEA UR8, UR5, UR6, 0x4 ;  /* 0x0000000605087291 */ /* 0x000fe2000f8e20ff */
[----:B------:R-:W-:Y:S01]  /*30b0*/  SEL R3, R6, R3, !P2 ;  /* 0x0000000306037207 */ /* 0x000fe20005000000 */
[----:B------:R-:W-:Y:S01]  /*30c0*/  UIADD3 UR9, UPT, UPT, UR4, 0x90, URZ ;  /* 0x0000009004097890 */ /* 0x000fe2000fffe0ff */
[----:B--2---:R-:W-:Y:S01]  /*30d0*/  LEA R2, R11, UR6, 0x3 ;  /* 0x000000060b027c11 */ /* 0x004fe2000f8e18ff */
[----:B------:R-:W-:Y:S01]  /*30e0*/  UIADD3 UR8, UPT, UPT, UR8, 0x120, URZ ;  /* 0x0000012008087890 */ /* 0x000fe2000fffe0ff */
[----:B------:R-:W-:Y:S01]  /*30f0*/  SHF.L.U32 R5, R10, 0x1f, RZ ;  /* 0x0000001f0a057819 */ /* 0x000fe200000006ff */
[----:B------:R2:W-:Y:S01]  /*3100*/  @!P2 SYNCS.ARRIVE.TRANS64.RED RZ, [R3+URZ], R4 ;  /* 0x0000000403ffa9a7 */ /* 0x0005e200080004ff */
[----:B------:R-:W-:Y:S01]  /*3110*/  UIADD3 UR4, UPT, UPT, UR5, 0x1, URZ ;  /* 0x0000000105047890 */ /* 0x000fe2000fffe0ff */
[----:B------:R-:W-:-:S03]  /*3120*/  VIADD R8, R8, 0x1 ;  /* 0x0000000108087836 */ /* 0x000fc60000000000 */
[----:B------:R-:W-:Y:S02]  /*3130*/  UISETP.NE.AND UP0, UPT, UR4, 0x2, UPT ;  /* 0x000000020400788c */ /* 0x000fe4000bf05270 */
[----:B------:R-:W-:Y:S06]  /*3140*/  UGETNEXTWORKID.BROADCAST [UR8], [UR9] ;  /* 0x00000000080073ca */ /* 0x000fec0008000100 */
[----:B------:R-:W-:Y:S01]  /*3150*/  USEL UR7, URZ, 0x1, UP0 ;  /* 0x00000001ff077887 */ /* 0x000fe20008000000 */
[----:B------:R-:W-:Y:S01]  /*3160*/  ISETP.NE.AND P0, PT, R8, 0x2, PT ;  /* 0x000000020800780c */ /* 0x000fe20003f05270 */
[----:B------:R-:W-:Y:S01]  /*3170*/  USEL UR5, UR4, URZ, UP0 ;  /* 0x000000ff04057287 */ /* 0x000fe20008000000 */
[----:B------:R-:W3:Y:S03]  /*3180*/  SYNCS.PHASECHK.TRANS64.TRYWAIT P1, [R2+URZ+0x90], R5 ;  /* 0x00009005020075a7 */ /* 0x000ee600080211ff */
[----:B------:R-:W-:Y:S01]  /*3190*/  LOP3.LUT R12, R12, UR7, RZ, 0x3c, !PT ;  /* 0x000000070c0c7c12 */ /* 0x000fe2000f8e3cff */
[----:B--23--:R-:W-:Y:S07]  /*31a0*/  @!P1 BRA `(.L_x_56) ;  /* 0x0000003c00f89947 */ /* 0x00cfee0003800000 */
.L_x_127:
[C---:B------:R-:W-:Y:S01]  /*31b0*/  LEA R4, R11.reuse, UR6, 0x4 ;  /* 0x000000060b047c11 */ /* 0x040fe2000f8e20ff */
[----:B--2---:R-:W-:Y:S01]  /*31c0*/  VIADD R2, R2, 0xa0 ;  /* 0x000000a002027836 */ /* 0x004fe20000000000 */
[----:B------:R-:W-:Y:S01]  /*31d0*/  SEL R8, R8, RZ, P0 ;  /* 0x000000ff08087207 */ /* 0x000fe20000000000 */
[----:B------:R-:W-:-:S03]  /*31e0*/  VIADD R11, R11, 0x1 ;  /* 0x000000010b0b7836 */ /* 0x000fc60000000000 */
[----:B------:R-:W2:Y:S01]  /*31f0*/  LDS.128 R4, [R4+0x120] ;  /* 0x0001200004047984 */ /* 0x000ea20000000c00 */
[----:B------:R-:W-:Y:S02]  /*3200*/  PRMT R2, RZ, 0x654, R2 ;  /* 0x00000654ff027816 */ /* 0x000fe40000000002 */
[C---:B------:R-:W-:Y:S01]  /*3210*/  ISETP.NE.AND P1, PT, R11.reuse, 0x2, PT ;  /* 0x000000020b00780c */ /* 0x040fe20003f25270 */
[----:B------:R-:W-:Y:S01]  /*3220*/  @!PT LDS RZ, [RZ] ;  /* 0x00000000fffff984 */ /* 0x000fe20000000800 */
[----:B------:R-:W-:Y:S01]  /*3230*/  @!PT LDS RZ, [RZ] ;  /* 0x00000000fffff984 */ /* 0x000fe20000000800 */
[----:B------:R-:W-:Y:S01]  /*3240*/  @!PT LDS RZ, [RZ] ;  /* 0x00000000fffff984 */ /* 0x000fe20000000800 */
[----:B------:R-:W-:Y:S01]  /*3250*/  @!PT LDS RZ, [RZ] ;  /* 0x00000000fffff984 */ /* 0x000fe20000000800 */
[----:B------:R3:W-:Y:S06]  /*3260*/  MEMBAR.ALL.CTA ;  /* 0x0000000000007992 */ /* 0x0007ec0000008000 */
[----:B---3--:R-:W3:Y:S01]  /*3270*/  FENCE.VIEW.ASYNC.S ;  /* 0x00000000000073c6 */ /* 0x008ee20000000000 */
[----:B------:R-:W-:Y:S01]  /*3280*/  SEL R11, R11, RZ, P1 ;  /* 0x000000ff0b0b7207 */ /* 0x000fe20000800000 */
[----:B---3--:R3:W-:Y:S01]  /*3290*/  SYNCS.ARRIVE.TRANS64.RED.A1T0 RZ, [R2+URZ], RZ ;  /* 0x000000ff02ff79a7 */ /* 0x0087e200081004ff */
[----:B--2---:R-:W-:-:S02]  /*32a0*/  LOP3.LUT P3, RZ, R6, 0x1, RZ, 0xc0, !PT ;  /* 0x0000000106ff7812 */ /* 0x004fc4000786c0ff */
[----:B------:R-:W-:-:S04]  /*32b0*/  SEL R5, RZ, 0x1, P1 ;  /* 0x00000001ff057807 */ /* 0x000fc80000800000 */
[----:B------:R-:W-:Y:S02]  /*32c0*/  LOP3.LUT R10, R10, R5, RZ, 0x3c, !PT ;  /* 0x000000050a0a7212 */ /* 0x000fe400078e3cff */
[----:B---3--:R-:W-:-:S04]  /*32d0*/  SEL R2, RZ, 0x1, P0 ;  /* 0x00000001ff027807 */ /* 0x008fc80000000000 */
[----:B------:R-:W-:Y:S01]  /*32e0*/  LOP3.LUT R9, R9, R2, RZ, 0x3c, !PT ;  /* 0x0000000209097212 */ /* 0x000fe200078e3cff */
[----:B------:R-:W-:Y:S06]  /*32f0*/  @P3 BRA `(.L_x_57) ;  /* 0xfffffffc002c3947 */ /* 0x000fec000383ffff */
[----:B------:R-:W-:Y:S01]  /*3300*/  ULEA UR4, UR5, UR6, 0x3 ;  /* 0x0000000605047291 */ /* 0x000fe2000f8e18ff */
[----:B------:R-:W-:-:S08]  /*3310*/  SHF.L.U32 R3, R12, 0x1f, RZ ;  /* 0x0000001f0c037819 */ /* 0x000fd000000006ff */
[----:B------:R-:W2:Y:S02]  /*3320*/  SYNCS.PHASECHK.TRANS64 P0, [UR4+0xa0], R3 ;  /* 0x0000a003ff0075a7 */ /* 0x000ea40008001004 */
[----:B--2---:R-:W-:Y:S05]  /*3330*/  @P0 BRA `(.L_x_58) ;  /* 0x0000000000080947 */ /* 0x004fea0003800000 */
[----:B------:R-:W2:Y:S02]  /*3340*/  SYNCS.PHASECHK.TRANS64.TRYWAIT P0, [UR4+0xa0], R3 ;  /* 0x0000a003ff0075a7 */ /* 0x000ea40008001104 */
[----:B--2---:R-:W-:Y:S05]  /*3350*/  @!P0 BRA `(.L_x_59) ;  /* 0x0000003c00a08947 */ /* 0x004fea0003800000 */
.L_x_58:
[----:B------:R-:W-:-:S04]  /*3360*/  UIADD3 UR7, UPT, UPT, UR5, 0x1, URZ ;  /* 0x0000000105077890 */ /* 0x000fc8000fffe0ff */
[----:B------:R-:W-:-:S04]  /*3370*/  UISETP.NE.AND UP0, UPT, UR7, 0x2, UPT ;  /* 0x000000020700788c */ /* 0x000fc8000bf05270 */
[----:B------:R-:W-:Y:S02]  /*3380*/  USEL UR8, URZ, 0x1, UP0 ;  /* 0x00000001ff087887 */ /* 0x000fe40008000000 */
[----:B------:R-:W-:-:S04]  /*3390*/  USEL UR7, UR7, URZ, UP0 ;  /* 0x000000ff07077287 */ /* 0x000fc80008000000 */
[----:B------:R-:W-:Y:S01]  /*33a0*/  ULEA UR7, UR7, UR6, 0x3 ;  /* 0x0000000607077291 */ /* 0x000fe2000f8e18ff */
[----:B--2---:R-:W-:-:S04]  /*33b0*/  LOP3.LUT R3, R12, UR8, RZ, 0x3c, !PT ;  /* 0x000000080c037c12 */ /* 0x004fc8000f8e3cff */
[----:B------:R-:W-:-:S04]  /*33c0*/  SHF.L.U32 R0, R3, 0x1f, RZ ;  /* 0x0000001f03007819 */ /* 0x000fc800000006ff */
[----:B------:R-:W2:Y:S02]  /*33d0*/  SYNCS.PHASECHK.TRANS64 P0, [UR7+0xa0], R0 ;  /* 0x0000a000ff0075a7 */ /* 0x000ea40008001007 */
[----:B-12---:R-:W-:Y:S05]  /*33e0*/  @P0 EXIT ;  /* 0x000000000000094d */ /* 0x006fea0003800000 */
[----:B------:R-:W-:Y:S02]  /*33f0*/  SHF.L.U32 R3, R3, 0x1f, RZ ;  /* 0x0000001f03037819 */ /* 0x000fe400000006ff */
[----:B------:R-:W-:-:S07]  /*3400*/  MOV R0, UR7 ;  /* 0x0000000700007c02 */ /* 0x000fce0008000f00 */
.L_x_60:
[----:B-1----:R1:W2:Y:S02]  /*3410*/  SYNCS.PHASECHK.TRANS64.TRYWAIT P0, [R0+URZ+0xa0], R3 ;  /* 0x0000a003000075a7 */ /* 0x0022a400080011ff */
[----:B--2---:R-:W-:Y:S05]  /*3420*/  @!P0 NANOSLEEP.SYNCS 0x989680 ;  /* 0x009896800000895d */ /* 0x004fea0003900000 */
[----:B------:R-:W2:Y:S02]  /*3430*/  @!P0 SYNCS.PHASECHK.TRANS64 P0, [R0+URZ+0xa0], R3 ;  /* 0x0000a003000085a7 */ /* 0x000ea400080010ff */
[----:B--2---:R-:W-:Y:S05]  /*3440*/  @P0 EXIT ;  /* 0x000000000000094d */ /* 0x004fea0003800000 */
[----:B------:R-:W-:Y:S05]  /*3450*/  BRA `(.L_x_60) ;  /* 0xfffffffc00ec7947 */ /* 0x000fea000383ffff */
.L_x_53:
[----:B------:R-:W-:Y:S05]  /*3460*/  BRA.U UP4, `(.L_x_61) ;  /* 0x0000001504047547 */ /* 0x000fea000b800000 */
[----:B------:R-:W-:Y:S01]  /*3470*/  UMOV UR4, 0x40 ;  /* 0x0000004000047882 */ /* 0x000fe20000000000 */
[----:B------:R-:W-:Y:S01]  /*3480*/  NOP ;  /* 0x0000000000007918 */ /* 0x000fe20000000000 */
[----:B------:R-:W-:Y:S01]  /*3490*/  ULEA UR5, UR55, UR4, 0x18 ;  /* 0x0000000437057291 */ /* 0x000fe2000f8ec0ff */
[----:B------:R-:W-:Y:S02]  /*34a0*/  UMOV UR6, 0x400 ;  /* 0x0000040000067882 */ /* 0x000fe40000000000 */
[----:B------:R-:W-:-:S06]  /*34b0*/  ULEA UR6, UR55, UR6, 0x18 ;  /* 0x0000000637067291 */ /* 0x000fcc000f8ec0ff */
[----:B------:R-:W2:Y:S02]  /*34c0*/  LDS.U8 R0, [UR5+0x1c] ;  /* 0x00001c05ff007984 */ /* 0x000ea40008000000 */
[----:B--2---:R-:W-:-:S13]  /*34d0*/  ISETP.NE.AND P0, PT, R0, RZ, PT ;  /* 0x000000ff0000720c */ /* 0x004fda0003f05270 */
[----:B------:R-:W-:Y:S05]  /*34e0*/  @P0 BRA `(.L_x_62) ;  /* 0x0000000000580947 */ /* 0x000fea0003800000 */
[----:B------:R-:W-:-:S13]  /*34f0*/  ELECT P0, URZ, PT ;  /* 0x0000000000ff782f */ /* 0x000fda0003800000 */
[----:B------:R-:W-:Y:S05]  /*3500*/  @!P0 BRA `(.L_x_63) ;  /* 0x0000000000608947 */ /* 0x000fea0003800000 */
[----:B------:R-:W-:Y:S01]  /*3510*/  UMOV UR4, 0x10 ;  /* 0x0000001000047882 */ /* 0x000fe20000000000 */
[----:B------:R-:W-:Y:S01]  /*3520*/  HFMA2 R0, -RZ, RZ, 0, 5.9604644775390625e-08 ;  /* 0x00000001ff007431 */ /* 0x000fe200000001ff */
[----:B------:R-:W-:-:S03]  /*3530*/  MOV R3, 0xffff ;  /* 0x0000ffff00037802 */ /* 0x000fc60000000f00 */
[----:B------:R-:W-:Y:S04]  /*3540*/  DEPBAR.LE SB2, 0x36 ;  /* 0x0000ad800000791a */ /* 0x000fe80000000000 */
[----:B------:R-:W2:Y:S02]  /*3550*/  UTCATOMSWS.FIND_AND_SET.ALIGN UP0, UR4, UR4 ;  /* 0x00000004000475e3 */ /* 0x000ea40008000800 */
[----:B--2---:R-:W-:Y:S01]  /*3560*/  MOV R4, UR4 ;  /* 0x0000000400047c02 */ /* 0x004fe20008000f00 */
[----:B------:R-:W-:Y:S06]  /*3570*/  BRA.U UP0, `(.L_x_64) ;  /* 0x0000000100187547 */ /* 0x000fec000b800000 */
.L_x_65:
[----:B------:R-:W-:Y:S05]  /*3580*/  NANOSLEEP 0x64 ;  /* 0x000000640000795d */ /* 0x000fea0003800000 */
[----:B------:R-:W-:-:S05]  /*3590*/  UMOV UR4, 0x10 ;  /* 0x0000001000047882 */ /* 0x000fca0000000000 */
[----:B------:R-:W-:Y:S04]  /*35a0*/  DEPBAR.LE SB2, 0x36 ;  /* 0x0000ad800000791a */ /* 0x000fe80000000000 */
[----:B------:R-:W2:Y:S02]  /*35b0*/  UTCATOMSWS.FIND_AND_SET.ALIGN UP0, UR4, UR4 ;  /* 0x00000004000475e3 */ /* 0x000ea40008000800 */
[----:B--2---:R-:W-:Y:S01]  /*35c0*/  MOV R4, UR4 ;  /* 0x0000000400047c02 */ /* 0x004fe20008000f00 */
[----:B------:R-:W-:Y:S05]  /*35d0*/  BRA.U !UP0, `(.L_x_65) ;  /* 0xfffffffd08e87547 */ /* 0x000fea000b83ffff */
.L_x_64:
[-C--:B------:R-:W-:Y:S02]  /*35e0*/  SHF.L.U32 R3, R3, R4.reuse, RZ ;  /* 0x0000000403037219 */ /* 0x080fe400000006ff */
[----:B------:R-:W-:Y:S01]  /*35f0*/  SHF.L.U32 R0, R0, R4, RZ ;  /* 0x0000000400007219 */ /* 0x000fe200000006ff */
[----:B------:R-:W-:Y:S02]  /*3600*/  IMAD.SHL.U32 R4, R4, 0x20, RZ ;  /* 0x0000002004047824 */ /* 0x000fe400078e00ff */
[----:B------:R2:W-:Y:S04]  /*3610*/  ATOMS.OR RZ, [UR5+0x14], R3 ;  /* 0x00001403ffff798c */ /* 0x0005e8000b000005 */
[----:B------:R2:W-:Y:S04]  /*3620*/  ATOMS.OR RZ, [UR5+0x18], R0 ;  /* 0x00001800ffff798c */ /* 0x0005e8000b000005 */
[----:B------:R2:W-:Y:S01]  /*3630*/  STS [UR6+0x140], R4 ;  /* 0x00014004ff007988 */ /* 0x0005e20008000806 */
[----:B------:R-:W-:Y:S05]  /*3640*/  BRA `(.L_x_63) ;  /* 0x0000000000107947 */ /* 0x000fea0003800000 */
.L_x_62:
[----:B------:R-:W-:Y:S02]  /*3650*/  MOV R0, 0xffffffff ;  /* 0xffffffff00007802 */ /* 0x000fe40000000f00 */
[----:B------:R-:W-:-:S03]  /*3660*/  MOV R4, 0x3690 ;  /* 0x0000369000047802 */ /* 0x000fc60000000f00 */
[----:B------:R2:W-:Y:S04]  /*3670*/  STS [UR6+0x140], R0 ;  /* 0x00014000ff007988 */ /* 0x0005e80008000806 */
[----:B-12--5:R-:W-:Y:S05]  /*3680*/  CALL.REL.NOINC `($__internal_1_$__cuda_sm10x_tcgen05_guardrail_trap_phase_invalid_during_alloc) ;  /* 0x0000004000407944 */ /* 0x026fea0003c00000 */
.L_x_63:
[----:B------:R-:W-:Y:S05]  /*3690*/  WARPSYNC.ALL ;  /* 0x0000000000007948 */ /* 0x000fea0003800000 */
[----:B------:R-:W3:Y:S01]  /*36a0*/  S2UR UR4, SR_CgaCtaId ;  /* 0x00000000000479c3 */ /* 0x000ee20000008800 */
[----:B------:R-:W-:Y:S01]  /*36b0*/  UMOV UR71, 0x400 ;  /* 0x0000040000477882 */ /* 0x000fe20000000000 */
[----:B------:R-:W-:-:S06]  /*36c0*/  NOP ;  /* 0x0000000000007918 */ /* 0x000fcc0000000000 */
[----:B------:R-:W-:Y:S06]  /*36d0*/  BAR.ARV 0x6, 0xa0 ;  /* 0x0182800000007b1d */ /* 0x000fec0000002000 */
[----:B------:R-:W4:Y:S01]  /*36e0*/  LDCU UR7, c[0x0][0x38c] ;  /* 0x00007180ff0777ac */ /* 0x000f220008000800 */
[----:B------:R-:W-:Y:S01]  /*36f0*/  LOP3.LUT R2, R2, 0xffff, RZ, 0xc0, !PT ;  /* 0x0000ffff02027812 */ /* 0x000fe200078ec0ff */
[----:B------:R-:W-:Y:S01]  /*3700*/  HFMA2 R11, -RZ, RZ, 0, 5.9604644775390625e-08 ;  /* 0x00000001ff0b7431 */ /* 0x000fe200000001ff */
[----:B------:R-:W-:Y:S01]  /*3710*/  MOV R10, RZ ;  /* 0x000000ff000a7202 */ /* 0x000fe20000000f00 */
[----:B------:R-:W1:Y:S01]  /*3720*/  LDCU UR8, c[0x0][0x38c] ;  /* 0x00007180ff0877ac */ /* 0x000e620008000800 */
[----:B------:R-:W-:-:S02]  /*3730*/  R2UR UR72, R2 ;  /* 0x00000000024872ca */ /* 0x000fc400000e0000 */
[----:B------:R-:W-:Y:S01]  /*3740*/  CS2R R8, SRZ ;  /* 0x0000000000087805 */ /* 0x000fe2000001ff00 */
[----:B------:R-:W-:Y:S01]  /*3750*/  UMOV UR75, URZ ;  /* 0x000000ff004b7c82 */ /* 0x000fe20008000000 */
[----:B------:R-:W-:Y:S01]  /*3760*/  UMOV UR9, URZ ;  /* 0x000000ff00097c82 */ /* 0x000fe20008000000 */
[----:B---3--:R-:W-:Y:S01]  /*3770*/  ULEA UR71, UR4, UR71, 0x18 ;  /* 0x0000004704477291 */ /* 0x008fe2000f8ec0ff */
[----:B------:R-:W-:Y:S01]  /*3780*/  UMOV UR76, 0x0 ;  /* 0x00000000004c7882 */ /* 0x000fe20000000000 */
[----:B------:R-:W-:Y:S02]  /*3790*/  UMOV UR77, 0x4020010 ;  /* 0x04020010004d7882 */ /* 0x000fe40000000000 */
[----:B------:R-:W-:Y:S02]  /*37a0*/  UIADD3 UR6, UPT, UPT, UR71, 0xa00, URZ ;  /* 0x00000a0047067890 */ /* 0x000fe4000fffe0ff */
[----:B------:R-:W-:Y:S02]  /*37b0*/  UIADD3 UR5, UPT, UPT, UR71, 0x30a00, URZ ;  /* 0x00030a0047057890 */ /* 0x000fe4000fffe0ff */
[----:B----4-:R-:W-:Y:S01]  /*37c0*/  UIADD3 UR7, UPT, UPT, UR7, 0xff, URZ ;  /* 0x000000ff07077890 */ /* 0x010fe2000fffe0ff */
[----:B--2---:R-:W2:Y:S01]  /*37d0*/  LDS R0, [UR71+0x140] ;  /* 0x00014047ff007984 */ /* 0x004ea20008000800 */
[----:B------:R-:W-:-:S02]  /*37e0*/  USHF.R.U32.HI UR6, URZ, 0x4, UR6 ;  /* 0x00000004ff067899 */ /* 0x000fc40008011606 */
[----:B------:R-:W-:Y:S02]  /*37f0*/  USHF.R.S32.HI UR4, URZ, 0x1f, UR7 ;  /* 0x0000001fff047899 */ /* 0x000fe40008011407 */
[----:B------:R-:W-:Y:S02]  /*3800*/  USHF.R.U32.HI UR5, URZ, 0x4, UR5 ;  /* 0x00000004ff057899 */ /* 0x000fe40008011605 */
[----:B------:R-:W-:Y:S02]  /*3810*/  ULEA.HI UR4, UR4, UR7, URZ, 0x8 ;  /* 0x0000000704047291 */ /* 0x000fe4000f8f40ff */
[----:B------:R-:W-:Y:S02]  /*3820*/  ULOP3.LUT UR6, UR6, 0x3fff, URZ, 0xc0, !UPT ;  /* 0x00003fff06067892 */ /* 0x000fe4000f8ec0ff */
[----:B------:R-:W-:Y:S02]  /*3830*/  USHF.R.S32.HI UR10, URZ, 0x8, UR4 ;  /* 0x00000008ff0a7899 */ /* 0x000fe40008011404 */
[----:B------:R-:W-:-:S02]  /*3840*/  ULOP3.LUT UR5, UR5, 0x3fff, URZ, 0xc0, !UPT ;  /* 0x00003fff05057892 */ /* 0x000fc4000f8ec0ff */
[----:B------:R-:W-:Y:S02]  /*3850*/  UISETP.LT.AND UP0, UPT, UR10, 0x1, UPT ;  /* 0x000000010a00788c */ /* 0x000fe4000bf01270 */
[----:B------:R-:W-:Y:S01]  /*3860*/  IMAD.U32 R12, RZ, RZ, UR10 ;  /* 0x0000000aff0c7e24 */ /* 0x000fe2000f8e00ff */
[----:B------:R-:W-:Y:S02]  /*3870*/  ULOP3.LUT UR73, UR6, 0x10000, URZ, 0xfc, !UPT ;  /* 0x0001000006497892 */ /* 0x000fe4000f8efcff */
[----:B------:R-:W-:Y:S02]  /*3880*/  USEL UR4, UR10, 0x1, !UP0 ;  /* 0x000000010a047887 */ /* 0x000fe4000c000000 */
[----:B------:R-:W-:Y:S02]  /*3890*/  ULOP3.LUT UR74, UR5, 0x10000, URZ, 0xfc, !UPT ;  /* 0x00010000054a7892 */ /* 0x000fe4000f8efcff */
[----:B------:R-:W-:Y:S02]  /*38a0*/  UIADD3 UR4, UPT, UPT, -UR4, URZ, URZ ;  /* 0x000000ff04047290 */ /* 0x000fe4000fffe1ff */
[----:B-1----:R-:W-:-:S04]  /*38b0*/  UISETP.GE.AND UP4, UPT, UR8, 0x1, UPT ;  /* 0x000000010800788c */ /* 0x002fc8000bf86270 */
[----:B------:R-:W-:Y:S01]  /*38c0*/  IMAD.U32 R14, RZ, RZ, UR4 ;  /* 0x00000004ff0e7e24 */ /* 0x000fe2000f8e00ff */
[----:B--2---:R-:W-:-:S13]  /*38d0*/  R2UR UR7, R0 ;  /* 0x00000000000772ca */ /* 0x004fda00000e0000 */
[----:B------:R-:W-:-:S07]  /*38e0*/  IMAD.U32 R15, RZ, RZ, UR7 ;  /* 0x00000007ff0f7e24 */ /* 0x000fce000f8e00ff */
.L_x_72:
[----:B------:R-:W-:Y:S02]  /*38f0*/  LEA R0, R10, UR71, 0x3 ;  /* 0x000000470a007c11 */ /* 0x000fe4000f8e18ff */
[----:B------:R-:W-:Y:S02]  /*3900*/  SHF.L.U32 R5, R9, 0x1f, RZ ;  /* 0x0000001f09057819 */ /* 0x000fe400000006ff */
[----:B------:R-:W-:Y:S01]  /*3910*/  PLOP3.LUT P0, PT, PT, PT, UP4, 0x80, 0x8 ;  /* 0x000000000008781c */ /* 0x000fe20003f0f048 */
[----:B------:R-:W-:Y:S01]  /*3920*/  VIADD R3, R0, 0xa0 ;  /* 0x000000a000037836 */ /* 0x000fe20000000000 */
[----:B-1----:R-:W1:Y:S02]  /*3930*/  SYNCS.PHASECHK.TRANS64.TRYWAIT P1, [R0+URZ+0x90], R5 ;  /* 0x00009005000075a7 */ /* 0x002e6400080211ff */
[----:B-1----:R-:W-:Y:S09]  /*3940*/  @!P1 BRA `(.L_x_66) ;  /* 0x00000038003c9947 */ /* 0x002ff20003800000 */
.L_x_129:
[----:B------:R-:W-:Y:S01]  /*3950*/  LEA R4, R10, UR71, 0x4 ;  /* 0x000000470a047c11 */ /* 0x000fe2000f8e20ff */
[----:B------:R-:W-:Y:S01]  /*3960*/  @UP4 ULEA UR4, UR9, UR71, 0x3 ;  /* 0x0000004709044291 */ /* 0x000fe2000f8e18ff */
[----:B------:R-:W-:Y:S01]  /*3970*/  PLOP3.LUT P2, PT, PT, PT, PT, 0x80, 0x8 ;  /* 0x000000000008781c */ /* 0x000fe20003f4f070 */
[----:B------:R-:W-:Y:S01]  /*3980*/  ULEA UR5, UR75, UR71, 0x3 ;  /* 0x000000474b057291 */ /* 0x000fe2000f8e18ff */
[----:B------:R-:W-:Y:S02]  /*3990*/  PRMT R3, RZ, 0x654, R3 ;  /* 0x00000654ff037816 */ /* 0x000fe40000000003 */
[----:B-1----:R-:W1:Y:S01]  /*39a0*/  LDS.128 R4, [R4+0x120] ;  /* 0x0001200004047984 */ /* 0x002e620000000c00 */
[----:B------:R-:W-:Y:S02]  /*39b0*/  @P0 SHF.L.U32 R2, R8, 0x1f, RZ ;  /* 0x0000001f08020819 */ /* 0x000fe400000006ff */
[----:B------:R-:W-:Y:S01]  /*39c0*/  SHF.L.U32 R0, R11, 0x1f, RZ ;  /* 0x0000001f0b007819 */ /* 0x000fe200000006ff */
[----:B------:R-:W-:Y:S01]  /*39d0*/  @!PT LDS RZ, [RZ] ;  /* 0x00000000fffff984 */ /* 0x000fe20000000800 */
[----:B------:R-:W-:Y:S01]  /*39e0*/  @!PT LDS RZ, [RZ] ;  /* 0x00000000fffff984 */ /* 0x000fe20000000800 */
[----:B------:R-:W-:Y:S01]  /*39f0*/  @!PT LDS RZ, [RZ] ;  /* 0x00000000fffff984 */ /* 0x000fe20000000800 */
[----:B------:R-:W-:Y:S01]  /*3a00*/  @!PT LDS RZ, [RZ] ;  /* 0x00000000fffff984 */ /* 0x000fe20000000800 */
[----:B------:R2:W-:Y:S06]  /*3a10*/  MEMBAR.ALL.CTA ;  /* 0x0000000000007992 */ /* 0x0005ec0000008000 */
[----:B--2---:R-:W2:Y:S01]  /*3a20*/  FENCE.VIEW.ASYNC.S ;  /* 0x00000000000073c6 */ /* 0x004ea20000000000 */
[----:B------:R-:W-:Y:S01]  /*3a30*/  R2UR UR6, R15 ;  /* 0x000000000f0672ca */ /* 0x000fe200000e0000 */
[----:B------:R-:W-:Y:S01]  /*3a40*/  IMAD.U32 R13, RZ, RZ, UR5 ;  /* 0x00000005ff0d7e24 */ /* 0x000fe2000f8e00ff */
[----:B--2---:R2:W-:Y:S01]  /*3a50*/  SYNCS.ARRIVE.TRANS64.RED.A1T0 RZ, [R3+URZ], RZ ;  /* 0x000000ff03ff79a7 */ /* 0x0045e200081004ff */
[----:B------:R2:W3:Y:S01]  /*3a60*/  @P0 SYNCS.PHASECHK.TRANS64.TRYWAIT P2, [UR4], R2 ;  /* 0x00000002ff0005a7 */ /* 0x0004e20008041104 */
[----:B------:R-:W-:Y:S01]  /*3a70*/  ULEA.HI UR4, UR75, UR75, URZ, 0x1 ;  /* 0x0000004b4b047291 */ /* 0x000fe2000f8f08ff */
[----:B-1----:R-:W-:-:S03]  /*3a80*/  LOP3.LUT P1, RZ, R6, 0x1, RZ, 0xc0, !PT ;  /* 0x0000000106ff7812 */ /* 0x002fc6000782c0ff */
[----:B------:R-:W-:-:S04]  /*3a90*/  ULOP3.LUT UR8, UR4, 0xffe, URZ, 0xc0, !UPT ;  /* 0x00000ffe04087892 */ /* 0x000fc8000f8ec0ff */
[----:B------:R-:W-:Y:S01]  /*3aa0*/  UIADD3 UR8, UPT, UPT, -UR8, UR75, URZ ;  /* 0x0000004b08087290 */ /* 0x000fe2000fffe1ff */
[----:B------:R-:W1:Y:S01]  /*3ab0*/  SYNCS.PHASECHK.TRANS64.TRYWAIT P0, [UR5+0xd0], R0 ;  /* 0x0000d000ff0075a7 */ /* 0x000e620008001105 */
[----:B------:R-:W-:-:S04]  /*3ac0*/  USHF.L.U32 UR5, UR4, 0x2, URZ ;  /* 0x0000000204057899 */ /* 0x000fc800080006ff */
[----:B------:R-:W-:-:S04]  /*3ad0*/  ULOP3.LUT UR4, UR5, 0xfffffff8, URZ, 0xc0, !UPT ;  /* 0xfffffff805047892 */ /* 0x000fc8000f8ec0ff */
[----:B------:R-:W-:-:S04]  /*3ae0*/  UIADD3 UR4, UPT, UPT, UR6, UR4, URZ ;  /* 0x0000000406047290 */ /* 0x000fc8000fffe0ff */
[----:B------:R-:W-:Y:S01]  /*3af0*/  ULEA UR8, UR8, UR4, 0x14 ;  /* 0x0000000408087291 */ /* 0x000fe2000f8ea0ff */
[----:B-123--:R-:W-:Y:S11]  /*3b00*/  @!P0 BRA `(.L_x_67) ;  /* 0x0000003400e08947 */ /* 0x00eff60003800000 */
.L_x_131:
[----:B------:R-:W-:Y:S01]  /*3b10*/  IADD3 R10, PT, PT, R10, 0x1, RZ ;  /* 0x000000010a0a7810 */ /* 0x000fe20007ffe0ff */
[----:B------:R-:W-:Y:S06]  /*3b20*/  BRA.U !UP4, `(.L_x_68) ;  /* 0x000000050cec7547 */ /* 0x000fec000b800000 */
[----:B------:R-:W-:Y:S01]  /*3b30*/  R2UR UR69, R14 ;  /* 0x000000000e4572ca */ /* 0x000fe200000e0000 */
[----:B------:R-:W-:Y:S01]  /*3b40*/  UPLOP3.LUT UP2, UPT, UPT, UPT, UPT, 0x40, 0x4 ;  /* 0x000000000004789c */ /* 0x000fe20003f4e870 */
[----:B------:R-:W-:Y:S01]  /*3b50*/  R2UR UR68, R12 ;  /* 0x000000000c4472ca */ /* 0x000fe200000e0000 */
[----:B------:R-:W-:-:S14]  /*3b60*/  UMOV UR7, UR9 ;  /* 0x0000000900077c82 */ /* 0x000fdc0008000000 */
.L_x_71:
[----:B------:R-:W-:Y:S02]  /*3b70*/  UIADD3 UR69, UPT, UPT, UR69, 0x1, URZ ;  /* 0x0000000145457890 */ /* 0x000fe4000fffe0ff */
[----:B--2---:R-:W-:Y:S02]  /*3b80*/  ULEA UR5, UR7, UR71, 0x3 ;  /* 0x0000004707057291 */ /* 0x004fe4000f8e18ff */
[----:B------:R-:W-:Y:S01]  /*3b90*/  UISETP.NE.AND UP3, UPT, UR69, URZ, UPT ;  /* 0x000000ff4500728c */ /* 0x000fe2000bf65270 */
[----:B------:R-:W-:Y:S10]  /*3ba0*/  @P2 BRA `(.L_x_69) ;  /* 0x00000000000c2947 */ /* 0x000ff40003800000 */
[----:B-1----:R-:W-:Y:S04]  /*3bb0*/  SHF.L.U32 R3, R8, 0x1f, RZ ;  /* 0x0000001f08037819 */ /* 0x002fe800000006ff */
[----:B------:R-:W1:Y:S02]  /*3bc0*/  SYNCS.PHASECHK.TRANS64.TRYWAIT P0, [UR5], R3 ;  /* 0x00000003ff0075a7 */ /* 0x000e640008001105 */
[----:B-1----:R-:W-:Y:S05]  /*3bd0*/  @!P0 BRA `(.L_x_70) ;  /* 0x0000003400c88947 */ /* 0x002fea0003800000 */
.L_x_69:
[----:B------:R-:W-:Y:S01]  /*3be0*/  UISETP.NE.AND UP0, UPT, UR68, 0x1, UPT ;  /* 0x000000014400788c */ /* 0x000fe2000bf05270 */
[----:B------:R-:W-:Y:S01]  /*3bf0*/  PLOP3.LUT P2, PT, PT, PT, PT, 0x80, 0x8 ;  /* 0x000000000008781c */ /* 0x000fe20003f4f070 */
[----:B------:R-:W-:Y:S01]  /*3c00*/  UIADD3 UR9, UPT, UPT, UR7, 0x1, URZ ;  /* 0x0000000107097890 */ /* 0x000fe2000fffe0ff */
[----:B-1----:R-:W-:Y:S01]  /*3c10*/  MOV.SPILL R3, UR77 ;  /* 0x0000004d00037c02 */ /* 0x002fe20009000f00 */
[----:B------:R-:W-:Y:S01]  /*3c20*/  UIADD3 UR70, UPT, UPT, UR5, 0x30, URZ ;  /* 0x0000003005467890 */ /* 0x000fe2000fffe0ff */
[----:B------:R-:W-:Y:S01]  /*3c30*/  MOV.SPILL R2, UR76 ;  /* 0x0000004c00027c02 */ /* 0x000fe20009000f00 */
[----:B------:R-:W-:Y:S01]  /*3c40*/  UISETP.NE.AND UP1, UPT, UR9, 0x6, UPT ;  /* 0x000000060900788c */ /* 0x000fe2000bf25270 */
[----:B------:R-:W-:Y:S01]  /*3c50*/  PLOP3.LUT P0, PT, PT, PT, UP0, 0x80, 0x8 ;  /* 0x000000000008781c */ /* 0x000fe20003f0f008 */
[----:B------:R-:W-:Y:S02]  /*3c60*/  ULEA UR6, UR7, UR74, 0x8 ;  /* 0x0000004a07067291 */ /* 0x000fe4000f8e40ff */
[----:B------:R-:W-:Y:S02]  /*3c70*/  USEL UR5, URZ, 0x1, UP1 ;  /* 0x00000001ff057887 */ /* 0x000fe40008800000 */
[----:B------:R-:W-:Y:S02]  /*3c80*/  USEL UR9, UR9, URZ, UP1 ;  /* 0x000000ff09097287 */ /* 0x000fe40008800000 */
[----:B------:R-:W-:Y:S02]  /*3c90*/  ULEA UR4, UR7, UR73, 0xb ;  /* 0x0000004907047291 */ /* 0x000fe4000f8e58ff */
[----:B------:R-:W-:Y:S01]  /*3ca0*/  @UP0 ULEA UR7, UR9, UR71, 0x3 ;  /* 0x0000004709070291 */ /* 0x000fe2000f8e18ff */
[----:B------:R-:W-:Y:S01]  /*3cb0*/  LOP3.LUT R8, R8, UR5, RZ, 0x3c, !PT ;  /* 0x0000000508087c12 */ /* 0x000fe2000f8e3cff */
[----:B------:R-:W-:Y:S02]  /*3cc0*/  UIADD3 UR22, UPT, UPT, UR6, 0x2, URZ ;  /* 0x0000000206167890 */ /* 0x000fe4000fffe0ff */
[----:B------:R-:W-:Y:S01]  /*3cd0*/  UIADD3 UR18, UPT, UPT, UR4, 0x2, URZ ;  /* 0x0000000204127890 */ /* 0x000fe2000fffe0ff */
[----:B------:R-:W-:Y:S01]  /*3ce0*/  @P0 SHF.L.U32 R0, R8, 0x1f, RZ ;  /* 0x0000001f08000819 */ /* 0x000fe200000006ff */
[----:B------:R-:W-:Y:S02]  /*3cf0*/  UIADD3 UR14, UPT, UPT, UR6, 0x4, URZ ;  /* 0x00000004060e7890 */ /* 0x000fe4000fffe0ff */
[----:B------:R-:W-:Y:S01]  /*3d00*/  UIADD3 UR12, UPT, UPT, UR4, 0x4, URZ ;  /* 0x00000004040c7890 */ /* 0x000fe2000fffe0ff */
[----:B------:R2:W3:Y:S01]  /*3d10*/  @P0 SYNCS.PHASECHK.TRANS64.TRYWAIT P2, [UR7], R0 ;  /* 0x00000000ff0005a7 */ /* 0x0004e20008041107 */
[----:B------:R-:W-:Y:S02]  /*3d20*/  UIADD3 UR66, UPT, UPT, UR6, 0x6, URZ ;  /* 0x0000000606427890 */ /* 0x000fe4000fffe0ff */
        /* <DEDUP_REMOVED lines=24> */
[----:B------:R-:W-:Y:S01]  /*3eb0*/  UIADD3 UR68, UPT, UPT, UR68, -0x1, URZ ;  /* 0xffffffff44447890 */ /* 0x000fe2000fffe0ff */
[----:B------:R-:W-:Y:S01]  /*3ec0*/  UMOV UR7, 0x40004000 ;  /* 0x4000400000077882 */ /* 0x000fe20000000000 */
[----:B------:R-:W-:Y:S01]  /*3ed0*/  UMOV UR76, 0x0 ;  /* 0x00000000004c7882 */ /* 0x000fe20000000000 */
[----:B------:R-:W-:Y:S01]  /*3ee0*/  UMOV UR77, 0x4020010 ;  /* 0x04020010004d7882 */ /* 0x000fe20000000000 */
[----:B------:R-:W-:Y:S01]  /*3ef0*/  UMOV UR5, 0x40004040 ;  /* 0x4000404000057882 */ /* 0x000fe20000000000 */
[----:B------:R-:W-:Y:S01]  /*3f00*/  UMOV UR23, 0x40004000 ;  /* 0x4000400000177882 */ /* 0x000fe20000000000 */
[----:B------:R1:W-:Y:S01]  /*3f10*/  UTCHMMA gdesc[UR4], gdesc[UR6], tmem[UR8], tmem[UR76], idesc[UR77], UP2 ;  /* 0x00ff4c06040075ea */ /* 0x0003e20009000008 */
[----:B------:R-:W-:Y:S01]  /*3f20*/  UPLOP3.LUT UP2, UPT, UPT, UPT, UPT, 0x80, 0x8 ;  /* 0x000000000008789c */ /* 0x000fe20003f4f070 */
[----:B------:R-:W-:Y:S01]  /*3f30*/  UMOV UR19, 0x40004040 ;  /* 0x4000404000137882 */ /* 0x000fe20000000000 */
[----:B------:R-:W-:Y:S01]  /*3f40*/  UMOV UR15, 0x40004000 ;  /* 0x40004000000f7882 */ /* 0x000fe20000000000 */
[----:B------:R4:W-:Y:S01]  /*3f50*/  UTCHMMA gdesc[UR18], gdesc[UR22], tmem[UR8], tmem[UR76], idesc[UR77], UPT ;  /* 0x00ff4c16120075ea */ /* 0x0009e2000b800008 */
[----:B------:R-:W-:Y:S01]  /*3f60*/  UMOV UR13, 0x40004040 ;  /* 0x40004040000d7882 */ /* 0x000fe20000000000 */
        /* <DEDUP_REMOVED lines=18> */
[----:B-1----:R-:W-:Y:S01]  /*4090*/  UIADD3 UR4, UPT, UPT, UR4, 0x606, URZ ;  /* 0x0000060604047890 */ /* 0x002fe2000fffe0ff */
[----:B------:R-:W-:Y:S01]  /*40a0*/  UMOV UR6, 0x0 ;  /* 0x0000000000067882 */ /* 0x000fe20000000000 */
[----:B------:R-:W-:Y:S01]  /*40b0*/  UMOV UR7, 0x4020010 ;  /* 0x0402001000077882 */ /* 0x000fe20000000000 */
[----:B------:R-:W-:Y:S01]  /*40c0*/  UMOV UR31, 0x40004000 ;  /* 0x40004000001f7882 */ /* 0x000fe20000000000 */
[----:B----4-:R-:W-:Y:S01]  /*40d0*/  UMOV UR22, 0x0 ;  /* 0x0000000000167882 */ /* 0x010fe20000000000 */
[----:B------:R-:W-:Y:S01]  /*40e0*/  UMOV UR23, 0x4020010 ;  /* 0x0402001000177882 */ /* 0x000fe20000000000 */
[----:B------:R-:W-:Y:S01]  /*40f0*/  R2UR.FILL UR77, R3 ;  /* 0x00000000034d72ca */ /* 0x000fe200004e0000 */
[----:B------:R1:W-:Y:S01]  /*4100*/  UTCHMMA gdesc[UR12], gdesc[UR14], tmem[UR8], tmem[UR22], idesc[UR23], UPT ;  /* 0x00ff160e0c0075ea */ /* 0x0003e2000b800008 */
[----:B------:R-:W-:Y:S01]  /*4110*/  R2UR.FILL UR76, R2 ;  /* 0x00000000024c72ca */ /* 0x000fe200004e0000 */
[----:B------:R-:W-:Y:S01]  /*4120*/  UTCHMMA gdesc[UR64], gdesc[UR66], tmem[UR8], tmem[UR22], idesc[UR23], UPT ;  /* 0x00ff1642400075ea */ /* 0x000fe2000b800008 */
[----:B------:R-:W-:Y:S01]  /*4130*/  UTCHMMA gdesc[UR60], gdesc[UR62], tmem[UR8], tmem[UR22], idesc[UR23], UPT ;  /* 0x00ff163e3c0075ea */ /* 0x000fe2000b800008 */
[----:B------:R-:W-:Y:S01]  /*4140*/  UMOV UR18, 0x0 ;  /* 0x0000000000127882 */ /* 0x000fe20000000000 */
[----:B------:R-:W-:Y:S01]  /*4150*/  UMOV UR19, 0x4020010 ;  /* 0x0402001000137882 */ /* 0x000fe20000000000 */
[----:B------:R-:W-:Y:S01]  /*4160*/  UMOV UR29, 0x40004040 ;  /* 0x40004040001d7882 */ /* 0x000fe20000000000 */
[----:B------:R-:W-:Y:S01]  /*4170*/  UTCHMMA gdesc[UR56], gdesc[UR58], tmem[UR8], tmem[UR18], idesc[UR19], UPT ;  /* 0x00ff123a380075ea */ /* 0x000fe2000b800008 */
[----:B------:R-:W-:Y:S01]  /*4180*/  UTCHMMA gdesc[UR52], gdesc[UR54], tmem[UR8], tmem[UR18], idesc[UR19], UPT ;  /* 0x00ff1236340075ea */ /* 0x000fe2000b800008 */
[----:B------:R-:W-:Y:S01]  /*4190*/  UTCHMMA gdesc[UR48], gdesc[UR50], tmem[UR8], tmem[UR18], idesc[UR19], UPT ;  /* 0x00ff1232300075ea */ /* 0x000fe2000b800008 */
[----:B------:R-:W-:Y:S01]  /*41a0*/  UTCHMMA gdesc[UR44], gdesc[UR46], tmem[UR8], tmem[UR6], idesc[UR7], UPT ;  /* 0x00ff062e2c0075ea */ /* 0x000fe2000b800008 */
[----:B------:R-:W-:Y:S01]  /*41b0*/  UMOV UR27, 0x40004000 ;  /* 0x40004000001b7882 */ /* 0x000fe20000000000 */
[----:B------:R-:W-:Y:S01]  /*41c0*/  UMOV UR25, 0x40004040 ;  /* 0x4000404000197882 */ /* 0x000fe20000000000 */
[----:B------:R-:W-:Y:S01]  /*41d0*/  UMOV UR21, 0x40004000 ;  /* 0x4000400000157882 */ /* 0x000fe20000000000 */
[----:B------:R-:W-:Y:S01]  /*41e0*/  UMOV UR17, 0x40004040 ;  /* 0x4000404000117882 */ /* 0x000fe20000000000 */
[----:B------:R-:W-:Y:S01]  /*41f0*/  UMOV UR11, 0x40004000 ;  /* 0x40004000000b7882 */ /* 0x000fe20000000000 */
[----:B-1----:R-:W-:Y:S01]  /*4200*/  UMOV UR12, 0x0 ;  /* 0x00000000000c7882 */ /* 0x002fe20000000000 */
[----:B------:R-:W-:Y:S01]  /*4210*/  UMOV UR13, 0x4020010 ;  /* 0x04020010000d7882 */ /* 0x000fe20000000000 */
[----:B------:R-:W-:Y:S01]  /*4220*/  UMOV UR14, 0x0 ;  /* 0x00000000000e7882 */ /* 0x000fe20000000000 */
[----:B------:R-:W-:Y:S01]  /*4230*/  UTCHMMA gdesc[UR40], gdesc[UR42], tmem[UR8], tmem[UR12], idesc[UR13], UPT ;  /* 0x00ff0c2a280075ea */ /* 0x000fe2000b800008 */
[----:B------:R-:W-:Y:S01]  /*4240*/  UTCHMMA gdesc[UR36], gdesc[UR38], tmem[UR8], tmem[UR6], idesc[UR7], UPT ;  /* 0x00ff0626240075ea */ /* 0x000fe2000b800008 */
[----:B------:R-:W-:Y:S01]  /*4250*/  UMOV UR15, 0x4020010 ;  /* 0x04020010000f7882 */ /* 0x000fe20000000000 */
[----:B------:R-:W-:Y:S01]  /*4260*/  UTCHMMA gdesc[UR32], gdesc[UR34], tmem[UR8], tmem[UR18], idesc[UR19], UPT ;  /* 0x00ff1222200075ea */ /* 0x000fe2000b800008 */
[----:B------:R-:W-:Y:S01]  /*4270*/  UTCHMMA gdesc[UR28], gdesc[UR30], tmem[UR8], tmem[UR14], idesc[UR15], UPT ;  /* 0x00ff0e1e1c0075ea */ /* 0x000fe2000b800008 */
[----:B------:R-:W-:Y:S01]  /*4280*/  UTCHMMA gdesc[UR24], gdesc[UR26], tmem[UR8], tmem[UR12], idesc[UR13], UPT ;  /* 0x00ff0c1a180075ea */ /* 0x000fe2000b800008 */
[----:B------:R1:W-:Y:S01]  /*4290*/  UTCHMMA gdesc[UR16], gdesc[UR20], tmem[UR8], tmem[UR6], idesc[UR7], UPT ;  /* 0x00ff0614100075ea */ /* 0x0003e2000b800008 */
[----:B------:R2:W-:Y:S01]  /*42a0*/  UTCHMMA gdesc[UR4], gdesc[UR10], tmem[UR8], tmem[UR76], idesc[UR77], UPT ;  /* 0x00ff4c0a040075ea */ /* 0x0005e2000b800008 */
[----:B------:R2:W-:Y:S01]  /*42b0*/  UTCBAR.MULTICAST [UR70], URZ, UR72 ;  /* 0x000000ff460073e9 */ /* 0x0005e20008000848 */
[----:B-1----:R-:W-:Y:S01]  /*42c0*/  UMOV UR7, UR9 ;  /* 0x0000000900077c82 */ /* 0x002fe20008000000 */
[----:B---3--:R-:W-:Y:S05]  /*42d0*/  BRA.U UP3, `(.L_x_71) ;  /* 0xfffffff903247547 */ /* 0x008fea000b83ffff */
.L_x_68:
[----:B--2---:R-:W-:Y:S02]  /*42e0*/  R2UR UR4, R13 ;  /* 0x000000000d0472ca */ /* 0x004fe400000e0000 */
[----:B------:R-:W-:-:S04]  /*42f0*/  ISETP.NE.AND P0, PT, R10, 0x2, PT ;  /* 0x000000020a00780c */ /* 0x000fc80003f05270 */
[----:B-1----:R-:W-:Y:S02]  /*4300*/  SEL R0, RZ, 0x1, P0 ;  /* 0x00000001ff007807 */ /* 0x002fe40000000000 */
[----:B------:R-:W-:Y:S02]  /*4310*/  SEL R10, R10, RZ, P0 ;  /* 0x000000ff0a0a7207 */ /* 0x000fe40000000000 */
[----:B------:R-:W-:-:S03]  /*4320*/  LOP3.LUT R9, R9, R0, RZ, 0x3c, !PT ;  /* 0x0000000009097212 */ /* 0x000fc600078e3cff */
[----:B------:R-:W-:Y:S02]  /*4330*/  UIADD3 UR5, UPT, UPT, UR4, 0xb0, URZ ;  /* 0x000000b004057890 */ /* 0x000fe4000fffe0ff */
[----:B------:R-:W-:-:S04]  /*4340*/  UIADD3 UR4, UPT, UPT, UR75, 0x1, URZ ;  /* 0x000000014b047890 */ /* 0x000fc8000fffe0ff */
[----:B------:R-:W-:-:S03]  /*4350*/  UISETP.NE.AND UP0, UPT, UR4, 0x4, UPT ;  /* 0x000000040400788c */ /* 0x000fc6000bf05270 */
[----:B------:R1:W-:Y:S01]  /*4360*/  UTCBAR [UR5], URZ ;  /* 0x000000ff050073e9 */ /* 0x0003e200080000ff */
[----:B------:R-:W-:Y:S02]  /*4370*/  USEL UR6, URZ, 0x1, UP0 ;  /* 0x00000001ff067887 */ /* 0x000fe40008000000 */
[----:B------:R-:W-:-:S04]  /*4380*/  USEL UR75, UR4, URZ, UP0 ;  /* 0x000000ff044b7287 */ /* 0x000fc80008000000 */
[----:B------:R-:W-:Y:S01]  /*4390*/  LOP3.LUT R11, R11, UR6, RZ, 0x3c, !PT ;  /* 0x000000060b0b7c12 */ /* 0x000fe2000f8e3cff */
[----:B------:R-:W-:Y:S07]  /*43a0*/  @P1 BRA `(.L_x_72) ;  /* 0xfffffff400501947 */ /* 0x000fee000383ffff */
[----:B------:R-:W2:Y:S01]  /*43b0*/  S2UR UR8, SR_CgaCtaId ;  /* 0x00000000000879c3 */ /* 0x000ea20000008800 */
[----:B------:R-:W-:Y:S01]  /*43c0*/  ELECT P0, URZ, PT ;  /* 0x0000000000ff782f */ /* 0x000fe20003800000 */
[----:B------:R-:W-:Y:S01]  /*43d0*/  IMAD.MOV.U32 R0, RZ, RZ, 0x1 ;  /* 0x00000001ff007424 */ /* 0x000fe200078e00ff */
[----:B------:R-:W-:Y:S01]  /*43e0*/  UIADD3 UR71, UPT, UPT, UR71, 0xd0, URZ ;  /* 0x000000d047477890 */ /* 0x000fe2000fffe0ff */
[----:B------:R-:W-:Y:S01]  /*43f0*/  SHF.L.U32 R3, R11, 0x1f, RZ ;  /* 0x0000001f0b037819 */ /* 0x000fe200000006ff */
[----:B------:R-:W-:-:S03]  /*4400*/  UMOV UR4, 0x40 ;  /* 0x0000004000047882 */ /* 0x000fc60000000000 */
[----:B------:R-:W-:Y:S01]  /*4410*/  UVIRTCOUNT.DEALLOC.SMPOOL 0x80 ;  /* 0x000000800000784c */ /* 0x000fe20000000000 */
[----:B--2---:R-:W-:Y:S02]  /*4420*/  ULEA UR8, UR8, UR4, 0x18 ;  /* 0x0000000408087291 */ /* 0x004fe4000f8ec0ff */
[----:B------:R-:W-:-:S07]  /*4430*/  ULEA UR4, UR75, UR71, 0x3 ;  /* 0x000000474b047291 */ /* 0x000fce000f8e18ff */
[----:B------:R2:W-:Y:S02]  /*4440*/  @P0 STS.U8 [UR8+0x1c], R0 ;  /* 0x00001c00ff000988 */ /* 0x0005e40008000008 */
[----:B------:R-:W3:Y:S02]  /*4450*/  SYNCS.PHASECHK.TRANS64.TRYWAIT P0, [UR4], R3 ;  /* 0x00000003ff0075a7 */ /* 0x000ee40008001104 */
[----:B--23--:R-:W-:Y:S05]  /*4460*/  @!P0 BRA `(.L_x_73) ;  /* 0x0000002c00bc8947 */ /* 0x00cfea0003800000 */
.L_x_134:
[----:B------:R-:W-:-:S04]  /*4470*/  UIADD3 UR4, UPT, UPT, UR75, 0x1, URZ ;  /* 0x000000014b047890 */ /* 0x000fc8000fffe0ff */
[----:B------:R-:W-:-:S04]  /*4480*/  UISETP.NE.AND UP0, UPT, UR4, 0x4, UPT ;  /* 0x000000040400788c */ /* 0x000fc8000bf05270 */
[----:B------:R-:W-:Y:S02]  /*4490*/  USEL UR6, URZ, 0x1, UP0 ;  /* 0x00000001ff067887 */ /* 0x000fe40008000000 */
[----:B------:R-:W-:-:S04]  /*44a0*/  USEL UR4, UR4, URZ, UP0 ;  /* 0x000000ff04047287 */ /* 0x000fc80008000000 */
[----:B-1----:R-:W-:Y:S01]  /*44b0*/  ULEA UR5, UR4, UR71, 0x3 ;  /* 0x0000004704057291 */ /* 0x002fe2000f8e18ff */
[----:B------:R-:W-:-:S04]  /*44c0*/  LOP3.LUT R2, R11, UR6, RZ, 0x3c, !PT ;  /* 0x000000060b027c12 */ /* 0x000fc8000f8e3cff */
[----:B--2---:R-:W-:-:S04]  /*44d0*/  SHF.L.U32 R3, R2, 0x1f, RZ ;  /* 0x0000001f02037819 */ /* 0x004fc800000006ff */
[----:B------:R-:W1:Y:S02]  /*44e0*/  SYNCS.PHASECHK.TRANS64.TRYWAIT P0, [UR5], R3 ;  /* 0x00000003ff0075a7 */ /* 0x000e640008001105 */
[----:B-1----:R-:W-:Y:S05]  /*44f0*/  @!P0 BRA `(.L_x_74) ;  /* 0x0000002c00b08947 */ /* 0x002fea0003800000 */
.L_x_136:
        /* <DEDUP_REMOVED lines=9> */
.L_x_138:
[----:B------:R-:W-:-:S04]  /*4590*/  UIADD3 UR4, UPT, UPT, UR4, 0x1, URZ ;  /* 0x0000000104047890 */ /* 0x000fc8000fffe0ff */
[----:B------:R-:W-:-:S04]  /*45a0*/  UISETP.NE.AND UP0, UPT, UR4, 0x4, UPT ;  /* 0x000000040400788c */ /* 0x000fc8000bf05270 */
[----:B------:R-:W-:Y:S02]  /*45b0*/  USEL UR5, URZ, 0x1, UP0 ;  /* 0x00000001ff057887 */ /* 0x000fe40008000000 */
[----:B------:R-:W-:-:S04]  /*45c0*/  USEL UR4, UR4, URZ, UP0 ;  /* 0x000000ff04047287 */ /* 0x000fc80008000000 */
[----:B------:R-:W-:Y:S01]  /*45d0*/  ULEA UR4, UR4, UR71, 0x3 ;  /* 0x0000004704047291 */ /* 0x000fe2000f8e18ff */
[----:B-1----:R-:W-:-:S04]  /*45e0*/  LOP3.LUT R3, R2, UR5, RZ, 0x3c, !PT ;  /* 0x0000000502037c12 */ /* 0x002fc8000f8e3cff */
[----:B------:R-:W-:-:S04]  /*45f0*/  SHF.L.U32 R3, R3, 0x1f, RZ ;  /* 0x0000001f03037819 */ /* 0x000fc800000006ff */
[----:B------:R-:W1:Y:S02]  /*4600*/  SYNCS.PHASECHK.TRANS64.TRYWAIT P0, [UR4], R3 ;  /* 0x00000003ff0075a7 */ /* 0x000e640008001104 */
[----:B-1----:R-:W-:Y:S05]  /*4610*/  @!P0 BRA `(.L_x_76) ;  /* 0x0000002c00988947 */ /* 0x002fea0003800000 */
.L_x_140:
[----:B------:R-:W-:Y:S01]  /*4620*/  NOP ;  /* 0x0000000000007918 */ /* 0x000fe20000000000 */
[----:B-1----:R-:W1:Y:S01]  /*4630*/  LDS R0, [UR8+0x14] ;  /* 0x00001408ff007984 */ /* 0x002e620008000800 */
[----:B------:R-:W-:Y:S01]  /*4640*/  R2UR UR4, R15 ;  /* 0x000000000f0472ca */ /* 0x000fe200000e0000 */
[----:B------:R-:W-:Y:S01]  /*4650*/  UMOV UR5, 0xffff ;  /* 0x0000ffff00057882 */ /* 0x000fe20000000000 */
[----:B------:R-:W-:-:S11]  /*4660*/  UMOV UR6, 0x1 ;  /* 0x0000000100067882 */ /* 0x000fd60000000000 */
[----:B------:R-:W-:-:S04]  /*4670*/  ULOP3.LUT UR4, UR4, 0xffff, URZ, 0xc0, !UPT ;  /* 0x0000ffff04047892 */ /* 0x000fc8000f8ec0ff */
[----:B------:R-:W-:-:S04]  /*4680*/  USHF.R.U32.HI UR4, URZ, 0x5, UR4 ;  /* 0x00000005ff047899 */ /* 0x000fc80008011604 */
[----:B------:R-:W-:Y:S02]  /*4690*/  USHF.L.U32 UR5, UR5, UR4, URZ ;  /* 0x0000000405057299 */ /* 0x000fe400080006ff */
[----:B------:R-:W-:-:S04]  /*46a0*/  USHF.L.U32 UR4, UR6, UR4, URZ ;  /* 0x0000000406047299 */ /* 0x000fc800080006ff */
[----:B-1----:R-:W-:-:S04]  /*46b0*/  LOP3.LUT R0, R0, UR5, RZ, 0xc0, !PT ;  /* 0x0000000500007c12 */ /* 0x002fc8000f8ec0ff */
[----:B------:R-:W-:-:S13]  /*46c0*/  ISETP.NE.AND P0, PT, R0, UR5, PT ;  /* 0x0000000500007c0c */ /* 0x000fda000bf05270 */
[----:B------:R-:W-:Y:S05]  /*46d0*/  @P0 BRA `(.L_x_77) ;  /* 0x0000000000580947 */ /* 0x000fea0003800000 */
[----:B------:R-:W1:Y:S02]  /*46e0*/  LDS R0, [UR8+0x18] ;  /* 0x00001808ff007984 */ /* 0x000e640008000800 */
[----:B-1----:R-:W-:-:S04]  /*46f0*/  LOP3.LUT R0, R0, UR4, RZ, 0xc0, !PT ;  /* 0x0000000400007c12 */ /* 0x002fc8000f8ec0ff */
[----:B------:R-:W-:-:S13]  /*4700*/  ISETP.NE.AND P0, PT, R0, UR4, PT ;  /* 0x0000000400007c0c */ /* 0x000fda000bf05270 */
[----:B------:R-:W-:Y:S05]  /*4710*/  @P0 BRA `(.L_x_78) ;  /* 0x00000000003c0947 */ /* 0x000fea0003800000 */
[----:B------:R-:W1:Y:S01]  /*4720*/  S2R R2, SR_LANEID ;  /* 0x0000000000027919 */ /* 0x000e620000000000 */
[----:B------:R-:W-:Y:S01]  /*4730*/  ULOP3.LUT UR5, URZ, UR5, URZ, 0x33, !UPT ;  /* 0x00000005ff057292 */ /* 0x000fe2000f8e33ff */
[----:B------:R-:W-:Y:S01]  /*4740*/  LOP3.LUT R4, RZ, UR4, RZ, 0x33, !PT ;  /* 0x00000004ff047c12 */ /* 0x000fe2000f8e33ff */
[----:B------:R-:W-:Y:S02]  /*4750*/  VOTEU.ANY UR4, UPT, PT ;  /* 0x0000000000047886 */ /* 0x000fe400038e0100 */
[----:B------:R-:W-:Y:S01]  /*4760*/  UFLO.U32 UR4, UR4 ;  /* 0x00000004000472bd */ /* 0x000fe200080e0000 */
[----:B------:R-:W2:Y:S01]  /*4770*/  REDUX UR6, R4 ;  /* 0x00000000040673c4 */ /* 0x000ea20000000000 */
[----:B------:R-:W-:-:S06]  /*4780*/  IMAD.U32 R0, RZ, RZ, UR5 ;  /* 0x00000005ff007e24 */ /* 0x000fcc000f8e00ff */
[----:B------:R3:W-:Y:S01]  /*4790*/  UTCATOMSWS.AND URZ, UR5 ;  /* 0x0000000500ff79e3 */ /* 0x0007e20008000000 */
[----:B------:R-:W4:Y:S01]  /*47a0*/  REDUX UR7, R0 ;  /* 0x00000000000773c4 */ /* 0x000f220000000000 */
[----:B-1----:R-:W-:Y:S01]  /*47b0*/  ISETP.EQ.U32.AND P0, PT, R2, UR4, PT ;  /* 0x0000000402007c0c */ /* 0x002fe2000bf02070 */
[----:B--2---:R-:W-:Y:S01]  /*47c0*/  IMAD.U32 R2, RZ, RZ, UR6 ;  /* 0x00000006ff027e24 */ /* 0x004fe2000f8e00ff */
[----:B----4-:R-:W-:-:S11]  /*47d0*/  MOV R3, UR7 ;  /* 0x0000000700037c02 */ /* 0x010fd60008000f00 */
[----:B------:R3:W-:Y:S04]  /*47e0*/  @P0 ATOMS.AND RZ, [UR8+0x14], R3 ;  /* 0x00001403ffff098c */ /* 0x0007e8000a800008 */
[----:B------:R3:W-:Y:S01]  /*47f0*/  @P0 ATOMS.AND RZ, [UR8+0x18], R2 ;  /* 0x00001802ffff098c */ /* 0x0007e2000a800008 */
[----:B------:R-:W-:Y:S05]  /*4800*/  BRA `(.L_x_79) ;  /* 0x0000000000147947 */ /* 0x000fea0003800000 */
.L_x_78:
[----:B------:R-:W-:Y:S02]  /*4810*/  MOV R2, 0x4830 ;  /* 0x0000483000027802 */ /* 0x000fe40000000f00 */
[----:B-----5:R-:W-:Y:S05]  /*4820*/  CALL.REL.NOINC `($__internal_0_$__cuda_sm10x_tcgen05_guardrail_trap_col_being_dealloced_not_returned_by_alloc) ;  /* 0x0000002c00cc7944 */ /* 0x020fea0003c00000 */
[----:B------:R-:W-:Y:S05]  /*4830*/  BRA `(.L_x_79) ;  /* 0x0000000000087947 */ /* 0x000fea0003800000 */
.L_x_77:
[----:B------:R-:W-:Y:S02]  /*4840*/  MOV R2, 0x4860 ;  /* 0x0000486000027802 */ /* 0x000fe40000000f00 */
[----:B-----5:R-:W-:Y:S05]  /*4850*/  CALL.REL.NOINC `($__internal_2_$__cuda_sm10x_tcgen05_guardrail_trap_unallocated_columns_being_dealloced) ;  /* 0x0000002c00d87944 */ /* 0x020fea0003c00000 */
.L_x_79:
[----:B------:R-:W-:Y:S01]  /*4860*/  NOP ;  /* 0x0000000000007918 */ /* 0x000fe20000000000 */
[----:B---3--:R-:W-:Y:S05]  /*4870*/  EXIT ;  /* 0x000000000000794d */ /* 0x008fea0003800000 */
.L_x_61:
[----:B------:R-:W-:-:S09]  /*4880*/  UISETP.NE.OR UP0, UPT, UR18, 0x3, !UP3 ;  /* 0x000000031200788c */ /* 0x000fd2000df05670 */
[----:B------:R-:W-:Y:S05]  /*4890*/  BRA.U UP0, `(.L_x_80) ;  /* 0x0000000d00807547 */ /* 0x000fea000b800000 */
[----:B------:R-:W2:Y:S01]  /*48a0*/  LDCU.64 UR4, c[0x0][0x888] ;  /* 0x00011100ff0477ac */ /* 0x000ea20008000a00 */
[----:B------:R-:W3:Y:S01]  /*48b0*/  LDC.64 R12, c[0x0][0x348] ;  /* 0x0000d200ff0c7b82 */ /* 0x000ee20000000a00 */
[----:B------:R-:W-:Y:S02]  /*48c0*/  HFMA2 R9, -RZ, RZ, 0, 0 ;  /* 0x00000000ff097431 */ /* 0x000fe400000001ff */
[----:B------:R-:W-:Y:S01]  /*48d0*/  IMAD.MOV.U32 R11, RZ, RZ, 0x1 ;  /* 0x00000001ff0b7424 */ /* 0x000fe200078e00ff */
[----:B------:R-:W4:Y:S01]  /*48e0*/  LDCU UR30, c[0x0][0x370] ;  /* 0x00006e00ff1e77ac */ /* 0x000f220008000800 */
[----:B------:R-:W-:Y:S01]  /*48f0*/  IMAD.MOV.U32 R10, RZ, RZ, RZ ;  /* 0x000000ffff0a7224 */ /* 0x000fe200078e00ff */
[----:B------:R-:W-:Y:S01]  /*4900*/  MOV R8, 0x400 ;  /* 0x0000040000087802 */ /* 0x000fe20000000f00 */
[----:B------:R-:W4:Y:S01]  /*4910*/  LDCU.128 UR32, c[0x0][0xb10] ;  /* 0x00016200ff2077ac */ /* 0x000f220008000c00 */
[----:B------:R-:W1:Y:S01]  /*4920*/  LDCU UR27, c[0x0][0x374] ;  /* 0x00006e80ff1b77ac */ /* 0x000e620008000800 */
[----:B------:R-:W1:Y:S01]  /*4930*/  LDCU.64 UR28, c[0x0][0x890] ;  /* 0x00011200ff1c77ac */ /* 0x000e620008000a00 */
[----:B--2---:R-:W-:Y:S01]  /*4940*/  UISETP.NE.U32.AND UP0, UPT, UR4, URZ, UPT ;  /* 0x000000ff0400728c */ /* 0x004fe2000bf05070 */
[----:B------:R-:W2:Y:S01]  /*4950*/  LDCU UR16, c[0x0][0xb0c] ;  /* 0x00016180ff1077ac */ /* 0x000ea20008000800 */
[----:B------:R-:W3:Y:S01]  /*4960*/  LDCU UR38, c[0x0][0xb20] ;  /* 0x00016400ff2677ac */ /* 0x000ee20008000800 */
[----:B------:R-:W3:Y:S01]  /*4970*/  LDCU UR4, c[0x0][0xb30] ;  /* 0x00016600ff0477ac */ /* 0x000ee20008000800 */
[----:B----4-:R-:W-:-:S02]  /*4980*/  UIMAD.WIDE.U32 UR6, UR30, UR32, URZ ;  /* 0x000000201e0672a5 */ /* 0x010fc4000f8e00ff */
[----:B-1----:R-:W-:Y:S02]  /*4990*/  UIMAD.WIDE.U32 UR8, UR27, UR35, URZ ;  /* 0x000000231b0872a5 */ /* 0x002fe4000f8e00ff */
[----:B------:R-:W-:Y:S02]  /*49a0*/  USEL UR37, URZ, 0x1, UP5 ;  /* 0x00000001ff257887 */ /* 0x000fe4000a800000 */
[----:B------:R-:W-:Y:S02]  /*49b0*/  UISETP.NE.U32.AND UP6, UPT, UR28, URZ, UPT ;  /* 0x000000ff1c00728c */ /* 0x000fe4000bfc5070 */
[----:B------:R-:W-:Y:S01]  /*49c0*/  UISETP.NE.AND.EX UP5, UPT, UR5, URZ, UPT, UP0 ;  /* 0x000000ff0500728c */ /* 0x000fe2000bfa5300 */
[----:B------:R-:W-:Y:S01]  /*49d0*/  UMOV UR24, 0x400 ;  /* 0x0000040000187882 */ /* 0x000fe20000000000 */
[----:B------:R-:W-:Y:S01]  /*49e0*/  UISETP.NE.AND UP0, UPT, UR45, 0x1, UPT ;  /* 0x000000012d00788c */ /* 0x000fe2000bf05270 */
[----:B------:R-:W-:Y:S01]  /*49f0*/  UMOV UR6, UR7 ;  /* 0x0000000700067c82 */ /* 0x000fe20008000000 */
[----:B------:R-:W-:Y:S01]  /*4a00*/  UMOV UR31, UR9 ;  /* 0x00000009001f7c82 */ /* 0x000fe20008000000 */
[----:B--2---:R-:W-:Y:S01]  /*4a10*/  UISETP.NE.AND UP0, UPT, UR16, 0x1, UPT ;  /* 0x000000011000788c */ /* 0x004fe2000bf05270 */
[----:B------:R-:W-:Y:S01]  /*4a20*/  UMOV UR25, URZ ;  /* 0x000000ff00197c82 */ /* 0x000fe20008000000 */
[----:B------:R-:W-:-:S02]  /*4a30*/  UPLOP3.LUT UP4, UPT, UPT, UPT, UPT, 0x40, 0x4 ;  /* 0x000000000004789c */ /* 0x000fc40003f8e870 */
[----:B------:R-:W-:Y:S01]  /*4a40*/  UISETP.GE.AND UP2, UPT, UR45, 0x1, UPT ;  /* 0x000000012d00788c */ /* 0x000fe2000bf46270 */
[----:B------:R-:W1:Y:S01]  /*4a50*/  LDCU.64 UR14, c[0x0][0xb28] ;  /* 0x00016500ff0e77ac */ /* 0x000e620008000a00 */
[----:B------:R-:W-:Y:S02]  /*4a60*/  ULEA UR24, UR55, UR24, 0x18 ;  /* 0x0000001837187291 */ /* 0x000fe4000f8ec0ff */
[----:B------:R-:W-:Y:S02]  /*4a70*/  UISETP.NE.AND.EX UP6, UPT, UR29, URZ, UPT, UP6 ;  /* 0x000000ff1d00728c */ /* 0x000fe4000bfc5360 */
[----:B------:R-:W-:Y:S02]  /*4a80*/  USHF.R.U32.HI UR36, URZ, UR33, UR6 ;  /* 0x00000021ff247299 */ /* 0x000fe40008011606 */
[----:B---3--:R-:W-:Y:S02]  /*4a90*/  USHF.R.U32.HI UR31, URZ, UR38, UR31 ;  /* 0x00000026ff1f7299 */ /* 0x008fe4000801161f */
[----:B------:R-:W-:-:S02]  /*4aa0*/  UISETP.NE.AND UP0, UPT, UR34, 0x1, UPT ;  /* 0x000000012200788c */ /* 0x000fc4000bf05270 */
[----:B------:R-:W-:-:S11]  /*4ab0*/  UISETP.NE.AND UP3, UPT, UR4, 0x1, UPT ;  /* 0x000000010400788c */ /* 0x000fd6000bf65270 */
.L_x_88:
[C---:B------:R-:W-:Y:S02]  /*4ac0*/  LEA R3, R10.reuse, UR24, 0x3 ;  /* 0x000000180a037c11 */ /* 0x040fe4000f8e18ff */
[----:B------:R-:W-:Y:S02]  /*4ad0*/  SHF.L.U32 R0, R9, 0x1f, RZ ;  /* 0x0000001f09007819 */ /* 0x000fe400000006ff */
[----:B------:R-:W-:Y:S02]  /*4ae0*/  LEA R5, R10, UR24, 0x4 ;  /* 0x000000180a057c11 */ /* 0x000fe4000f8e20ff */
[----:B--2---:R-:W2:Y:S02]  /*4af0*/  SYNCS.PHASECHK.TRANS64.TRYWAIT P0, [R3+URZ+0x90], R0 ;  /* 0x00009000030075a7 */ /* 0x004ea400080011ff */
[----:B--2---:R-:W-:Y:S05]  /*4b00*/  @!P0 BRA `(.L_x_81) ;  /* 0x0000002800748947 */ /* 0x004fea0003800000 */
.L_x_141:
[----:B------:R-:W3:Y:S01]  /*4b10*/  LDS.128 R4, [R5+0x120] ;  /* 0x0001200005047984 */ /* 0x000ee20000000c00 */
[----:B------:R-:W-:Y:S01]  /*4b20*/  UISETP.GE.AND UP0, UPT, UR45, 0x1, UPT ;  /* 0x000000012d00788c */ /* 0x000fe2000bf06270 */
[----:B------:R-:W-:Y:S01]  /*4b30*/  @!PT LDS RZ, [RZ] ;  /* 0x00000000fffff984 */ /* 0x000fe20000000800 */
[----:B------:R-:W-:Y:S01]  /*4b40*/  @!PT LDS RZ, [RZ] ;  /* 0x00000000fffff984 */ /* 0x000fe20000000800 */
[----:B------:R-:W-:Y:S01]  /*4b50*/  @!PT LDS RZ, [RZ] ;  /* 0x00000000fffff984 */ /* 0x000fe20000000800 */
[----:B------:R-:W-:Y:S01]  /*4b60*/  @!PT LDS RZ, [RZ] ;  /* 0x00000000fffff984 */ /* 0x000fe20000000800 */
[----:B------:R4:W-:Y:S06]  /*4b70*/  MEMBAR.ALL.CTA ;  /* 0x0000000000007992 */ /* 0x0009ec0000008000 */
[----:B----4-:R-:W4:Y:S01]  /*4b80*/  FENCE.VIEW.ASYNC.S ;  /* 0x00000000000073c6 */ /* 0x010f220000000000 */
[----:B---3--:R-:W-:Y:S11]  /*4b90*/  LOP3.LUT P0, RZ, R6, 0x1, RZ, 0xc0, !PT ;  /* 0x0000000106ff7812 */ /* 0x008ff6000780c0ff */
[----:B------:R-:W-:Y:S02]  /*4ba0*/  @!UPT UIADD3 URZ, UPT, UPT, URZ, URZ, URZ ;  /* 0x000000fffffff290 */ /* 0x000fe4000fffe0ff */
[----:B----4-:R-:W-:Y:S01]  /*4bb0*/  VOTEU.ANY UP2, P0 ;  /* 0x0000000000ff7886 */ /* 0x010fe20000040100 */
[----:B------:R-:W-:Y:S11]  /*4bc0*/  PLOP3.LUT P0, PT, PT, PT, UP2, 0x80, 0x8 ;  /* 0x000000000008781c */ /* 0x000ff60003f0f028 */
[----:B------:R-:W-:Y:S02]  /*4bd0*/  @!UPT UIADD3 URZ, UPT, UPT, URZ, URZ, URZ ;  /* 0x000000fffffff290 */ /* 0x000fe4000fffe0ff */
[----:B--2---:R-:W-:Y:S02]  /*4be0*/  @P0 SHF.R.U32.HI R0, RZ, 0x10, R5 ;  /* 0x00000010ff000819 */ /* 0x004fe40000011605 */
[----:B------:R-:W-:Y:S02]  /*4bf0*/  @P0 MOV R2, R4 ;  /* 0x0000000400020202 */ /* 0x000fe40000000f00 */
[----:B------:R-:W-:Y:S01]  /*4c00*/  @P0 R2UR UR4, R0 ;  /* 0x00000000000402ca */ /* 0x000fe200000e0000 */
[----:B------:R-:W-:Y:S01]  /*4c10*/  VIADD R0, R3, 0xa0 ;  /* 0x000000a003007836 */ /* 0x000fe20000000000 */
[----:B------:R-:W-:Y:S02]  /*4c20*/  @P0 LOP3.LUT R4, R5, 0xffff, RZ, 0xc0, !PT ;  /* 0x0000ffff05040812 */ /* 0x000fe400078ec0ff */
[----:B------:R-:W-:Y:S02]  /*4c30*/  @P0 R2UR UR6, R2 ;  /* 0x00000000020602ca */ /* 0x000fe400000e0000 */
[----:B------:R-:W-:Y:S02]  /*4c40*/  PRMT R0, RZ, 0x654, R0 ;  /* 0x00000654ff007816 */ /* 0x000fe40000000000 */
[----:B------:R-:W-:Y:S02]  /*4c50*/  @P0 R2UR UR5, R4 ;  /* 0x00000000040502ca */ /* 0x000fe400000e0000 */
[----:B------:R2:W-:Y:S03]  /*4c60*/  SYNCS.ARRIVE.TRANS64.RED.A1T0 RZ, [R0+URZ], RZ ;  /* 0x000000ff00ff79a7 */ /* 0x0005e600081004ff */
[----:B------:R-:W-:Y:S04]  /*4c70*/  @UP2 UMOV UR26, UR4 ;  /* 0x00000004001a2c82 */ /* 0x000fe80008000000 */
[----:B------:R-:W-:Y:S04]  /*4c80*/  @UP2 UMOV UR13, UR6 ;  /* 0x00000006000d2c82 */ /* 0x000fe80008000000 */
[----:B------:R-:W-:Y:S01]  /*4c90*/  @UP2 UMOV UR7, UR5 ;  /* 0x0000000500072c82 */ /* 0x000fe20008000000 */
[----:B------:R-:W-:Y:S05]  /*4ca0*/  BRA.U !UP0, `(.L_x_82) ;  /* 0x0000000108c07547 */ /* 0x000fea000b800000 */
[----:B------:R-:W-:Y:S02]  /*4cb0*/  UIMAD.WIDE.U32 UR10, UR7, UR35, URZ ;  /* 0x00000023070a72a5 */ /* 0x000fe4000f8e00ff */
[----:B------:R-:W-:Y:S02]  /*4cc0*/  UP2UR UR12, UPR, URZ, 0x4 ;  /* 0x00000004ff0c7883 */ /* 0x000fe40008000000 */
[----:B------:R-:W-:Y:S02]  /*4cd0*/  UISETP.NE.AND UP2, UPT, UR34, 0x1, UPT ;  /* 0x000000012200788c */ /* 0x000fe4000bf45270 */
[----:B------:R-:W-:Y:S02]  /*4ce0*/  UIMAD.WIDE.U32 UR18, UR13, UR32, URZ ;  /* 0x000000200d1272a5 */ /* 0x000fe4000f8e00ff */
[----:B------:R-:W-:Y:S02]  /*4cf0*/  USEL UR4, UR27, UR31, !UP2 ;  /* 0x0000001f1b047287 */ /* 0x000fe4000d000000 */
[----:B------:R-:W-:Y:S02]  /*4d00*/  UISETP.NE.AND UP0, UPT, UR16, 0x1, UPT ;  /* 0x000000011000788c */ /* 0x000fe4000bf05270 */
[----:B------:R-:W-:Y:S02]  /*4d10*/  UP2UR UR17, UPR, URZ, 0x2 ;  /* 0x00000002ff117883 */ /* 0x000fe40008000000 */
[----:B------:R-:W-:Y:S02]  /*4d20*/  UISETP.NE.AND UP1, UPT, UR45, 0x1, UPT ;  /* 0x000000012d00788c */ /* 0x000fe4000bf25270 */
[----:B-1----:R-:W-:Y:S02]  /*4d30*/  UIMAD.WIDE.U32 UR20, UR4, UR14, URZ ;  /* 0x0000000e041472a5 */ /* 0x002fe4000f8e00ff */
[----:B------:R-:W-:Y:S01]  /*4d40*/  USEL UR8, UR30, UR36, !UP0 ;  /* 0x000000241e087287 */ /* 0x000fe2000c000000 */
[----:B------:R-:W-:Y:S02]  /*4d50*/  UMOV UR5, UR11 ;  /* 0x0000000b00057c82 */ /* 0x000fe40008000000 */
[----:B------:R-:W-:Y:S02]  /*4d60*/  USHF.R.U32.HI UR6, URZ, UR38, UR5 ;  /* 0x00000026ff067299 */ /* 0x000fe40008011605 */
[----:B------:R-:W-:Y:S02]  /*4d70*/  UIMAD.WIDE.U32 UR22, UR8, UR14, URZ ;  /* 0x0000000e081672a5 */ /* 0x000fe4000f8e00ff */
[----:B------:R-:W-:Y:S02]  /*4d80*/  USEL UR6, UR7, UR6, !UP2 ;  /* 0x0000000607067287 */ /* 0x000fe4000d000000 */
[----:B------:R-:W-:Y:S02]  /*4d90*/  UISETP.NE.AND UP2, UPT, UR12, URZ, UPT ;  /* 0x000000ff0c00728c */ /* 0x000fe4000bf45270 */
[----:B------:R-:W-:Y:S01]  /*4da0*/  UIMAD.WIDE.U32 UR10, UR6, UR14, URZ ;  /* 0x0000000e060a72a5 */ /* 0x000fe2000f8e00ff */
[----:B------:R-:W-:Y:S02]  /*4db0*/  UMOV UR5, UR19 ;  /* 0x0000001300057c82 */ /* 0x000fe40008000000 */
[----:B------:R-:W-:Y:S03]  /*4dc0*/  USHF.R.U32.HI UR9, URZ, UR33, UR5 ;  /* 0x00000021ff097299 */ /* 0x000fe60008011605 */
[----:B------:R-:W-:Y:S02]  /*4dd0*/  UMOV UR5, UR21 ;  /* 0x0000001500057c82 */ /* 0x000fe40008000000 */
[----:B------:R-:W-:Y:S03]  /*4de0*/  @UP1 USHF.R.U32.HI UR4, URZ, UR15, UR5 ;  /* 0x0000000fff041299 */ /* 0x000fe60008011605 */
[----:B------:R-:W-:Y:S01]  /*4df0*/  UMOV UR5, UR23 ;  /* 0x0000001700057c82 */ /* 0x000fe20008000000 */
[----:B------:R-:W-:Y:S02]  /*4e00*/  UIMAD UR4, UR45, UR4, URZ ;  /* 0x000000042d0472a4 */ /* 0x000fe4000f8e02ff */
[----:B------:R-:W-:Y:S02]  /*4e10*/  @UP1 USHF.R.U32.HI UR8, URZ, UR15, UR5 ;  /* 0x0000000fff081299 */ /* 0x000fe40008011605 */
[----:B------:R-:W-:Y:S02]  /*4e20*/  USEL UR5, UR13, UR9, !UP0 ;  /* 0x000000090d057287 */ /* 0x000fe4000c000000 */
[----:B------:R-:W-:Y:S02]  /*4e30*/  UIMAD UR9, UR45, UR8, URZ ;  /* 0x000000082d0972a4 */ /* 0x000fe4000f8e02ff */
[----:B------:R-:W-:Y:S03]  /*4e40*/  UISETP.GE.AND UP0, UPT, UR6, UR4, UPT ;  /* 0x000000040600728c */ /* 0x000fe6000bf06270 */
[----:B------:R-:W-:Y:S01]  /*4e50*/  UMOV UR4, UR11 ;  /* 0x0000000b00047c82 */ /* 0x000fe20008000000 */
[----:B------:R-:W-:Y:S02]  /*4e60*/  UISETP.GE.OR UP0, UPT, UR5, UR9, UP0 ;  /* 0x000000090500728c */ /* 0x000fe40008706670 */
[----:B------:R-:W-:Y:S02]  /*4e70*/  USHF.R.U32.HI UR4, URZ, UR15, UR4 ;  /* 0x0000000fff047299 */ /* 0x000fe40008011604 */
[----:B------:R-:W-:Y:S02]  /*4e80*/  UIMAD.WIDE.U32 UR10, UR5, UR14, URZ ;  /* 0x0000000e050a72a5 */ /* 0x000fe4000f8e00ff */
[----:B------:R-:W-:Y:S04]  /*4e90*/  USEL UR12, UR6, UR4, !UP1 ;  /* 0x00000004060c7287 */ /* 0x000fe8000c800000 */
[----:B------:R-:W-:Y:S01]  /*4ea0*/  UIADD3 UR9, UPT, UPT, -UR12, URZ, URZ ;  /* 0x000000ff0c097290 */ /* 0x000fe2000fffe1ff */
[----:B------:R-:W-:Y:S02]  /*4eb0*/  @!UP0 UMOV UR4, UR11 ;  /* 0x0000000b00048c82 */ /* 0x000fe40008000000 */
[----:B------:R-:W-:Y:S02]  /*4ec0*/  @!UP0 USHF.R.U32.HI UR4, URZ, UR15, UR4 ;  /* 0x0000000fff048299 */ /* 0x000fe40008011604 */
[----:B------:R-:W-:Y:S02]  /*4ed0*/  UIMAD UR9, UR45, UR9, UR6 ;  /* 0x000000092d0972a4 */ /* 0x000fe4000f8e0206 */
[----:B------:R-:W-:Y:S02]  /*4ee0*/  @!UP0 USEL UR4, UR5, UR4, !UP1 ;  /* 0x0000000405048287 */ /* 0x000fe4000c800000 */
[----:B------:R-:W-:Y:S02]  /*4ef0*/  UISETP.NE.AND UP1, UPT, UR17, URZ, UPT ;  /* 0x000000ff1100728c */ /* 0x000fe4000bf25270 */
[----:B------:R-:W-:Y:S02]  /*4f00*/  @!UP0 UIMAD UR9, UR8, UR9, UR4 ;  /* 0x00000009080982a4 */ /* 0x000fe4000f8e0204 */
[----:B------:R-:W-:Y:S02]  /*4f10*/  @!UP0 UIADD3 UR10, UPT, UPT, UR12, -UR4, URZ ;  /* 0x800000040c0a8290 */ /* 0x000fe4000fffe0ff */
[----:B------:R-:W-:Y:S02]  /*4f20*/  UIADD3 UR4, UPT, UPT, -UR5, URZ, URZ ;  /* 0x000000ff05047290 */ /* 0x000fe4000fffe1ff */
[----:B------:R-:W-:Y:S02]  /*4f30*/  UIADD3 UR8, UPT, UPT, -UR6, URZ, URZ ;  /* 0x000000ff06087290 */ /* 0x000fe4000fffe1ff */
[----:B------:R-:W-:Y:S02]  /*4f40*/  @!UP0 UIMAD UR6, UR10, UR45, UR5 ;  /* 0x0000002d0a0682a4 */ /* 0x000fe4000f8e0205 */
[----:B------:R-:W-:Y:S02]  /*4f50*/  UIMAD UR13, UR16, UR4, UR13 ;  /* 0x00000004100d72a4 */ /* 0x000fe4000f8e020d */
[----:B------:R-:W-:Y:S01]  /*4f60*/  UIMAD UR7, UR34, UR8, UR7 ;  /* 0x00000008220772a4 */ /* 0x000fe2000f8e0207 */
[----:B------:R-:W-:Y:S02]  /*4f70*/  @!UP0 UMOV UR5, UR9 ;  /* 0x0000000900058c82 */ /* 0x000fe40008000000 */
[----:B------:R-:W-:Y:S02]  /*4f80*/  UIMAD UR13, UR5, UR16, UR13 ;  /* 0x00000010050d72a4 */ /* 0x000fe4000f8e020d */
[----:B------:R-:W-:Y:S11]  /*4f90*/  UIMAD UR7, UR6, UR34, UR7 ;  /* 0x00000022060772a4 */ /* 0x000ff6000f8e0207 */
[----:B------:R-:W-:Y:S01]  /*4fa0*/  @!UPT UIADD3 URZ, UPT, UPT, URZ, URZ, URZ ;  /* 0x000000fffffff290 */ /* 0x000fe2000fffe0ff */
.L_x_82:
[----:B------:R-:W3:Y:S01]  /*4fb0*/  @!UP3 LDCU.128 UR20, c[0x0][0xb10] ;  /* 0x00016200ff14b7ac */ /* 0x000ee20008000c00 */
[----:B------:R-:W-:Y:S04]  /*4fc0*/  ISETP.NE.U32.AND P0, PT, RZ, UR28, PT ;  /* 0x0000001cff007c0c */ /* 0x000fe8000bf05070 */
[----:B------:R-:W-:Y:S01]  /*4fd0*/  ISETP.NE.AND.EX P0, PT, RZ, UR29, PT, P0 ;  /* 0x0000001dff007c0c */ /* 0x000fe2000bf05300 */
[----:B------:R-:W4:Y:S01]  /*4fe0*/  @!UP3 LDCU UR5, c[0x0][0xb0c] ;  /* 0x00016180ff05b7ac */ /* 0x000f220008000800 */
[----:B---3--:R-:W-:Y:S07]  /*4ff0*/  UIMAD.WIDE.U32 UR8, UR13, UR20, URZ ;  /* 0x000000140d0872a5 */ /* 0x008fee000f8e00ff */
[----:B------:R-:W-:Y:S01]  /*5000*/  @!UP3 UMOV UR4, UR9 ;  /* 0x000000090004bc82 */ /* 0x000fe20008000000 */
[----:B----4-:R-:W-:Y:S02]  /*5010*/  @!UP3 UISETP.NE.AND UP0, UPT, UR5, 0x1, UPT ;  /* 0x000000010500b88c */ /* 0x010fe4000bf05270 */
[----:B------:R-:W-:Y:S02]  /*5020*/  @!UP3 USHF.R.U32.HI UR4, URZ, UR21, UR4 ;  /* 0x00000015ff04b299 */ /* 0x000fe40008011604 */
[----:B------:R-:W-:Y:S02]  /*5030*/  UIMAD.WIDE.U32 UR8, UR7, UR23, URZ ;  /* 0x00000017070872a5 */ /* 0x000fe4000f8e00ff */
[----:B------:R-:W-:Y:S02]  /*5040*/  @!UP3 USEL UR10, UR13, UR4, !UP0 ;  /* 0x000000040d0ab287 */ /* 0x000fe4000c000000 */
[----:B------:R-:W-:Y:S03]  /*5050*/  @!UP3 UISETP.NE.AND UP0, UPT, UR22, 0x1, UPT ;  /* 0x000000011600b88c */ /* 0x000fe6000bf05270 */
[----:B------:R-:W-:Y:S02]  /*5060*/  @!UP3 UMOV UR6, UR9 ;  /* 0x000000090006bc82 */ /* 0x000fe40008000000 */
[----:B------:R-:W3:Y:S02]  /*5070*/  @!UP3 LDCU UR4, c[0x0][0xb20] ;  /* 0x00016400ff04b7ac */ /* 0x000ee40008000800 */
[----:B---3--:R-:W-:Y:S04]  /*5080*/  @!UP3 USHF.R.U32.HI UR6, URZ, UR4, UR6 ;  /* 0x00000004ff06b299 */ /* 0x008fe80008011606 */
[----:B------:R-:W-:Y:S04]  /*5090*/  @!UP3 USEL UR6, UR7, UR6, !UP0 ;  /* 0x000000060706b287 */ /* 0x000fe8000c000000 */
[----:B------:R-:W-:Y:S02]  /*50a0*/  @!UP3 UIADD3 UR4, UPT, UPT, -UR10, UR6, URZ ;  /* 0x000000060a04b290 */ /* 0x000fe4000fffe1ff */
[----:B------:R-:W-:Y:S02]  /*50b0*/  @!UP3 UIADD3 UR6, UPT, UPT, UR10, -UR6, URZ ;  /* 0x800000060a06b290 */ /* 0x000fe4000fffe0ff */
[----:B------:R-:W-:Y:S02]  /*50c0*/  @!UP3 UIMAD UR13, UR4, UR5, UR13 ;  /* 0x00000005040db2a4 */ /* 0x000fe4000f8e020d */
[----:B------:R-:W-:Y:S01]  /*50d0*/  @!UP3 UIMAD UR7, UR6, UR22, UR7 ;  /* 0x000000160607b2a4 */ /* 0x000fe2000f8e0207 */
[----:B------:R-:W-:Y:S11]  /*50e0*/  BRA.U UP4, `(.L_x_83) ;  /* 0x0000000104107547 */ /* 0x000ff6000b800000 */
[----:B--2---:R-:W-:Y:S04]  /*50f0*/  MOV R0, UR37 ;  /* 0x0000002500007c02 */ /* 0x004fe80008000f00 */
[----:B------:R-:W-:Y:S04]  /*5100*/  SHF.L.U32 R3, R0, 0x1f, RZ ;  /* 0x0000001f00037819 */ /* 0x000fe800000006ff */
[----:B------:R-:W2:Y:S02]  /*5110*/  SYNCS.PHASECHK.TRANS64.TRYWAIT P1, [UR24+0x88], R3 ;  /* 0x00008803ff0075a7 */ /* 0x000ea40008021118 */
[----:B--2---:R-:W-:Y:S05]  /*5120*/  @!P1 BRA `(.L_x_84) ;  /* 0x0000002400009947 */ /* 0x004fea0003800000 */
.L_x_83:
[----:B------:R-:W-:Y:S05]  /*5130*/  BRA.U !UP6, `(.L_x_85) ;  /* 0x000000010e387547 */ /* 0x000fea000b800000 */
[----:B------:R-:W-:Y:S01]  /*5140*/  UPLOP3.LUT UP1, UPT, UPT, UPT, UP5, 0x80, 0x8 ;  /* 0x000000000008789c */ /* 0x000fe20003f2f050 */
[----:B------:R-:W-:Y:S01]  /*5150*/  HFMA2 R19, -RZ, RZ, 0, 5.9604644775390625e-08 ;  /* 0x00000001ff137431 */ /* 0x000fe200000001ff */
[----:B------:R-:W3:Y:S04]  /*5160*/  LDCU.64 UR8, c[0x0][0x358] ;  /* 0x00006b00ff0877ac */ /* 0x000ee80008000a00 */
[----:B------:R-:W-:Y:S05]  /*5170*/  PLOP3.LUT P1, PT, PT, PT, UP1, 0x80, 0x8 ;  /* 0x000000000008781c */ /* 0x000fea0003f2f018 */
[----:B------:R-:W4:Y:S01]  /*5180*/  @UP1 LDCU.64 UR4, c[0x0][0x888] ;  /* 0x00011100ff0417ac */ /* 0x000f220008000a00 */
[----:B------:R-:W-:Y:S04]  /*5190*/  @UP1 UIMAD UR6, UR60, UR28, URZ ;  /* 0x0000001c3c0612a4 */ /* 0x000fe8000f8e02ff */
[----:B----4-:R-:W-:Y:S06]  /*51a0*/  @UP1 UIMAD.WIDE UR4, UR6, 0x4, UR4 ;  /* 0x00000004060418a5 */ /* 0x010fec000f8e0204 */
[----:B------:R-:W-:Y:S02]  /*51b0*/  IMAD.U32 R2, RZ, RZ, UR4 ;  /* 0x00000004ff027e24 */ /* 0x000fe4000f8e00ff */
[----:B--2---:R-:W-:Y:S05]  /*51c0*/  IMAD.U32 R3, RZ, RZ, UR5 ;  /* 0x00000005ff037e24 */ /* 0x004fea000f8e00ff */
[----:B---3--:R-:W2:Y:S02]  /*51d0*/  @P1 LDG.E R0, desc[UR8][R2.64] ;  /* 0x0000000802001981 */ /* 0x008ea4000c1e1900 */
[----:B--2---:R-:W-:Y:S01]  /*51e0*/  @P1 R2UR UR43, R0 ;  /* 0x00000000002b12ca */ /* 0x004fe200000e0000 */
[----:B------:R-:W-:Y:S05]  /*51f0*/  IMAD.MOV.U32 R0, RZ, RZ, 0x1 ;  /* 0x00000001ff007424 */ /* 0x000fea00078e00ff */
[----:B------:R-:W-:Y:S08]  /*5200*/  @!P1 PRMT R19, R0, 0x7610, R19 ;  /* 0x0000761000139816 */ /* 0x000ff00000000013 */
[----:B------:R-:W3:Y:S02]  /*5210*/  @!UP1 LDCU UR43, c[0x0][0x880] ;  /* 0x00011000ff2b97ac */ /* 0x000ee40008000800 */
.L_x_85:
[----:B---3--:R-:W-:Y:S01]  /*5220*/  @!P0 FSETP.EQ.AND P2, PT, RZ, UR43, PT ;  /* 0x0000002bff008c0b */ /* 0x008fe2000bf42000 */
[----:B------:R-:W-:Y:S01]  /*5230*/  @!UPT UIADD3 URZ, UPT, UPT, URZ, URZ, URZ ;  /* 0x000000fffffff290 */ /* 0x000fe2000fffe0ff */
[----:B------:R-:W-:Y:S11]  /*5240*/  @!P0 BRA `(.L_x_86) ;  /* 0x0000000000148947 */ /* 0x000ff60003800000 */
[----:B------:R-:W-:Y:S02]  /*5250*/  LOP3.LUT P0, RZ, R19, 0xff, RZ, 0xc0, !PT ;  /* 0x000000ff13ff7812 */ /* 0x000fe4000780c0ff */
[----:B------:R-:W-:Y:S04]  /*5260*/  PLOP3.LUT P2, PT, PT, PT, UP1, 0x80, 0x8 ;  /* 0x000000000008781c */ /* 0x000fe80003f4f018 */
[----:B------:R-:W-:Y:S07]  /*5270*/  PLOP3.LUT P2, PT, P2, PT, PT, 0x8, 0x80 ;  /* 0x000000000080781c */ /* 0x000fee000174e170 */
[----:B------:R-:W-:Y:S11]  /*5280*/  @P0 FSETP.EQ.AND P2, PT, RZ, UR43, PT ;  /* 0x0000002bff000c0b */ /* 0x000ff6000bf42000 */
[----:B------:R-:W-:Y:S02]  /*5290*/  @!UPT UIADD3 URZ, UPT, UPT, URZ, URZ, URZ ;  /* 0x000000fffffff290 */ /* 0x000fe4000fffe0ff */
.L_x_86:
[----:B------:R-:W-:Y:S01]  /*52a0*/  ULEA UR4, UR25, UR24, 0x3 ;  /* 0x0000001819047291 */ /* 0x000fe2000f8e18ff */
[----:B--2---:R-:W-:Y:S02]  /*52b0*/  SHF.L.U32 R0, R11, 0x1f, RZ ;  /* 0x0000001f0b007819 */ /* 0x004fe400000006ff */
[----:B------:R-:W-:Y:S01]  /*52c0*/  ELECT P1, URZ, PT ;  /* 0x0000000000ff782f */ /* 0x000fe20003820000 */
[----:B------:R-:W-:Y:S05]  /*52d0*/  VIADD R10, R10, 0x1 ;  /* 0x000000010a0a7836 */ /* 0x000fea0000000000 */
[----:B------:R-:W2:Y:S02]  /*52e0*/  SYNCS.PHASECHK.TRANS64.TRYWAIT P0, [UR4+0x70], R0 ;  /* 0x00007000ff0075a7 */ /* 0x000ea40008001104 */
[----:B--2---:R-:W-:Y:S05]  /*52f0*/  @!P0 BRA `(.L_x_87) ;  /* 0x0000002000a48947 */ /* 0x004fea0003800000 */
.L_x_144:
[----:B------:R-:W-:Y:S01]  /*5300*/  UIADD3 UR9, UPT, UPT, UR4, 0x60, URZ ;  /* 0x0000006004097890 */ /* 0x000fe2000fffe0ff */
[----:B------:R-:W-:Y:S01]  /*5310*/  PLOP3.LUT P1, PT, P2, P1, PT, 0xf2, 0x2f ;  /* 0x00000000002f781c */ /* 0x000fe20001723e72 */
[----:B------:R-:W-:Y:S01]  /*5320*/  UPLOP3.LUT UP4, UPT, UPT, UPT, UPT, 0x80, 0x8 ;  /* 0x000000000008789c */ /* 0x000fe20003f8f070 */
[----:B------:R-:W-:Y:S01]  /*5330*/  R2UR UR23, R31 ;  /* 0x000000001f1772ca */ /* 0x000fe200000e0000 */
[----:B------:R-:W-:Y:S01]  /*5340*/  UMOV UR20, 0x0 ;  /* 0x0000000000147882 */ /* 0x000fe20000000000 */
[----:B------:R-:W-:Y:S01]  /*5350*/  UMOV UR21, 0x10000000 ;  /* 0x1000000000157882 */ /* 0x000fe20000000000 */
[----:B------:R-:W-:Y:S01]  /*5360*/  UMOV UR12, UR60 ;  /* 0x0000003c000c7c82 */ /* 0x000fe20008000000 */
[----:B------:R-:W-:Y:S01]  /*5370*/  R2UR UR22, R32 ;  /* 0x00000000201672ca */ /* 0x000fe200000e0000 */
[----:B------:R-:W-:Y:S06]  /*5380*/  UMOV UR60, UR26 ;  /* 0x0000001a003c7c82 */ /* 0x000fec0008000000 */
[----:B------:R-:W-:Y:S01]  /*5390*/  VOTEU.ALL UP0, P1 ;  /* 0x0000000000ff7886 */ /* 0x000fe20000800000 */
[----:B------:R-:W-:Y:S04]  /*53a0*/  @!P1 IADD3 R2, P0, PT, R12, 0x580, RZ ;  /* 0x000005800c029810 */ /* 0x000fe80007f1e0ff */
[----:B------:R-:W-:Y:S01]  /*53b0*/  @!UP0 ULEA UR5, UR25, UR24, 0xa ;  /* 0x0000001819058291 */ /* 0x000fe2000f8e50ff */
[----:B--2---:R-:W-:Y:S01]  /*53c0*/  @!P1 IMAD.X R0, RZ, RZ, R13, P0 ;  /* 0x000000ffff009224 */ /* 0x004fe200000e060d */
[----:B------:R-:W-:Y:S01]  /*53d0*/  @!UP0 USHF.L.U32 UR10, UR49, 0x3, URZ ;  /* 0x00000003310a8899 */ /* 0x000fe200080006ff */
[----:B------:R-:W-:Y:S01]  /*53e0*/  @!P1 R2UR UR6, R2 ;  /* 0x00000000020692ca */ /* 0x000fe200000e0000 */
[----:B------:R-:W-:Y:S01]  /*53f0*/  @!UP0 UIADD3 UR8, UPT, UPT, UR5, 0x180, URZ ;  /* 0x0000018005088890 */ /* 0x000fe2000fffe0ff */
[C---:B------:R-:W-:Y:S01]  /*5400*/  ISETP.NE.AND P0, PT, R10.reuse, 0x2, PT ;  /* 0x000000020a00780c */ /* 0x040fe20003f05270 */
[----:B------:R-:W-:Y:S02]  /*5410*/  UIADD3 UR5, UPT, UPT, UR25, 0x1, URZ ;  /* 0x0000000119057890 */ /* 0x000fe4000fffe0ff */
[----:B------:R-:W-:Y:S01]  /*5420*/  @!UP0 USHF.L.U32 UR11, UR50, 0x6, URZ ;  /* 0x00000006320b8899 */ /* 0x000fe200080006ff */
[----:B------:R-:W-:Y:S01]  /*5430*/  SEL R10, R10, RZ, P0 ;  /* 0x000000ff0a0a7207 */ /* 0x000fe20000000000 */
[----:B------:R-:W-:Y:S02]  /*5440*/  UISETP.NE.AND UP0, UPT, UR5, 0x2, UPT ;  /* 0x000000020500788c */ /* 0x000fe4000bf05270 */
[----:B------:R-:W-:Y:S02]  /*5450*/  UIADD3 UR49, UPT, UPT, UR7, UR23, URZ ;  /* 0x0000001707317290 */ /* 0x000fe4000fffe0ff */
[----:B------:R-:W-:Y:S01]  /*5460*/  USEL UR25, UR5, URZ, UP0 ;  /* 0x000000ff05197287 */ /* 0x000fe20008000000 */
[----:B------:R-:W-:Y:S01]  /*5470*/  @!P1 R2UR UR5, R0 ;  /* 0x00000000000592ca */ /* 0x000fe200000e0000 */
[----:B------:R-:W-:Y:S01]  /*5480*/  IMAD.U32 R2, RZ, RZ, UR6 ;  /* 0x00000006ff027e24 */ /* 0x000fe2000f8e00ff */
[----:B------:R-:W-:Y:S01]  /*5490*/  USEL UR17, URZ, 0x1, UP0 ;  /* 0x00000001ff117887 */ /* 0x000fe20008000000 */
[----:B------:R-:W-:Y:S01]  /*54a0*/  SEL R0, RZ, 0x1, P0 ;  /* 0x00000001ff007807 */ /* 0x000fe20000000000 */
[----:B------:R-:W-:Y:S01]  /*54b0*/  VOTEU.ALL UP0, P1 ;  /* 0x0000000000ff7886 */ /* 0x000fe20000800000 */
[----:B------:R-:W-:Y:S01]  /*54c0*/  UIADD3 UR50, UPT, UPT, UR13, UR22, URZ ;  /* 0x000000160d327290 */ /* 0x000fe2000fffe0ff */
[----:B------:R-:W-:Y:S02]  /*54d0*/  @!P1 R2UR UR18, R2 ;  /* 0x00000000021292ca */ /* 0x000fe400000e0000 */
[----:B------:R-:W-:Y:S02]  /*54e0*/  LOP3.LUT R9, R9, R0, RZ, 0x3c, !PT ;  /* 0x0000000009097212 */ /* 0x000fe400078e3cff */
[----:B------:R-:W-:Y:S03]  /*54f0*/  LOP3.LUT R11, R11, UR17, RZ, 0x3c, !PT ;  /* 0x000000110b0b7c12 */ /* 0x000fe6000f8e3cff */
[----:B------:R-:W-:Y:S01]  /*5500*/  IMAD.U32 R3, RZ, RZ, UR5 ;  /* 0x00000005ff037e24 */ /* 0x000fe2000f8e00ff */
[----:B------:R-:W-:Y:S04]  /*5510*/  UPRMT UR5, UR55, 0x654, UR9 ;  /* 0x0000065437057896 */ /* 0x000fe80008000009 */
[----:B------:R-:W-:Y:S11]  /*5520*/  @!P1 R2UR UR19, R3 ;  /* 0x00000000031392ca */ /* 0x000ff600000e0000 */
[----:B------:R-:W-:Y:S02]  /*5530*/  @!UPT UIADD3 URZ, UPT, UPT, URZ, URZ, URZ ;  /* 0x000000fffffff290 */ /* 0x000fe4000fffe0ff */
[----:B------:R2:W-:Y:S01]  /*5540*/  @!UP0 UTMALDG.3D [UR8], [UR18], desc[UR20] ;  /* 0x00001408120085b4 */ /* 0x0005e20008011000 */
[----:B------:R2:W-:Y:S01]  /*5550*/  @!P1 SYNCS.ARRIVE.TRANS64.RED.A0TR RZ, [UR4+0x60], R8 ;  /* 0x00006008ffff99a7 */ /* 0x0005e20008300404 */
[----:B------:R-:W-:Y:S01]  /*5560*/  SYNCS.ARRIVE.TRANS64.RED.A1T0 RZ, [UR5], RZ ;  /* 0x000000ffffff79a7 */ /* 0x000fe20008100405 */
[----:B------:R-:W-:Y:S05]  /*5570*/  BRA.U UP2, `(.L_x_88) ;  /* 0xfffffff502507547 */ /* 0x000fea000b83ffff */
[----:B------:R-:W-:Y:S01]  /*5580*/  UIADD3 UR24, UPT, UPT, UR24, 0x70, URZ ;  /* 0x0000007018187890 */ /* 0x000fe2000fffe0ff */
[----:B------:R-:W-:-:S03]  /*5590*/  SHF.L.U32 R3, R11, 0x1f, RZ ;  /* 0x0000001f0b037819 */ /* 0x000fc600000006ff */
[----:B------:R-:W-:-:S09]  /*55a0*/  ULEA UR4, UR25, UR24, 0x3 ;  /* 0x0000001819047291 */ /* 0x000fd2000f8e18ff */
[----:B------:R-:W3:Y:S02]  /*55b0*/  SYNCS.PHASECHK.TRANS64.TRYWAIT P0, [UR4], R3 ;  /* 0x00000003ff0075a7 */ /* 0x000ee40008001104 */
[----:B---3--:R-:W-:Y:S05]  /*55c0*/  @!P0 BRA `(.L_x_89) ;  /* 0x0000002000088947 */ /* 0x008fea0003800000 */
.L_x_146:
[----:B------:R-:W-:-:S04]  /*55d0*/  UIADD3 UR4, UPT, UPT, UR25, 0x1, URZ ;  /* 0x0000000119047890 */ /* 0x000fc8000fffe0ff */
[----:B------:R-:W-:-:S04]  /*55e0*/  UISETP.NE.AND UP0, UPT, UR4, 0x2, UPT ;  /* 0x000000020400788c */ /* 0x000fc8000bf05270 */
[----:B------:R-:W-:Y:S02]  /*55f0*/  USEL UR5, URZ, 0x1, UP0 ;  /* 0x00000001ff057887 */ /* 0x000fe40008000000 */
[----:B------:R-:W-:-:S04]  /*5600*/  USEL UR4, UR4, URZ, UP0 ;  /* 0x000000ff04047287 */ /* 0x000fc80008000000 */
[----:B------:R-:W-:Y:S01]  /*5610*/  ULEA UR4, UR4, UR24, 0x3 ;  /* 0x0000001804047291 */ /* 0x000fe2000f8e18ff */
[----:B---3--:R-:W-:-:S04]  /*5620*/  LOP3.LUT R3, R11, UR5, RZ, 0x3c, !PT ;  /* 0x000000050b037c12 */ /* 0x008fc8000f8e3cff */
[----:B------:R-:W-:Y:S01]  /*5630*/  SHF.L.U32 R3, R3, 0x1f, RZ ;  /* 0x0000001f03037819 */ /* 0x000fe200000006ff */
[----:B------:R-:W-:-:S07]  /*5640*/  IMAD.U32 R0, RZ, RZ, UR4 ;  /* 0x00000004ff007e24 */ /* 0x000fce000f8e00ff */
.L_x_90:
[----:B---3--:R3:W4:Y:S02]  /*5650*/  SYNCS.PHASECHK.TRANS64.TRYWAIT P0, [R0+URZ], R3 ;  /* 0x00000003000075a7 */ /* 0x00872400080011ff */
[----:B----4-:R-:W-:Y:S05]  /*5660*/  @!P0 NANOSLEEP.SYNCS 0x989680 ;  /* 0x009896800000895d */ /* 0x010fea0003900000 */
[----:B------:R-:W4:Y:S02]  /*5670*/  @!P0 SYNCS.PHASECHK.TRANS64 P0, [R0+URZ], R3 ;  /* 0x00000003000085a7 */ /* 0x000f2400080010ff */
[----:B-12-4-:R-:W-:Y:S05]  /*5680*/  @P0 EXIT ;  /* 0x000000000000094d */ /* 0x016fea0003800000 */
[----:B------:R-:W-:Y:S05]  /*5690*/  BRA `(.L_x_90) ;  /* 0xfffffffc00ec7947 */ /* 0x000fea000383ffff */
.L_x_80:
[----:B------:R-:W-:-:S06]  /*56a0*/  UISETP.GE.AND UP0, UPT, UR18, 0x4, UPT ;  /* 0x000000041200788c */ /* 0x000fcc000bf06270 */
[----:B------:R-:W-:-:S13]  /*56b0*/  PLOP3.LUT P0, PT, PT, PT, UP0, 0x80, 0x8 ;  /* 0x000000000008781c */ /* 0x000fda0003f0f008 */
[----:B-1----:R-:W-:Y:S05]  /*56c0*/  @!P0 EXIT ;  /* 0x000000000000894d */ /* 0x002fea0003800000 */
[----:B------:R-:W-:Y:S01]  /*56d0*/  BAR.SYNC.DEFER_BLOCKING 0x6, 0xa0 ;  /* 0x0182800000007b1d */ /* 0x000fe20000010000 */
[C---:B------:R-:W-:Y:S02]  /*56e0*/  IMAD.SHL.U32 R0, R38.reuse, 0x8, RZ ;  /* 0x0000000826007824 */ /* 0x040fe400078e00ff */
[----:B------:R-:W-:Y:S02]  /*56f0*/  HFMA2 R36, -RZ, RZ, 0, 5.9604644775390625e-08 ;  /* 0x00000001ff247431 */ /* 0x000fe400000001ff */
[C---:B------:R-:W-:Y:S01]  /*5700*/  IMAD.U32 R16, R38.reuse, 0x10000, RZ ;  /* 0x0001000026107824 */ /* 0x040fe200078e00ff */
[----:B------:R-:W-:Y:S01]  /*5710*/  CS2R R34, SRZ ;  /* 0x0000000000227805 */ /* 0x000fe2000001ff00 */
[----:B------:R-:W-:Y:S01]  /*5720*/  IMAD.SHL.U32 R37, R38, 0x4, RZ ;  /* 0x0000000426257824 */ /* 0x000fe200078e00ff */
[----:B------:R-:W-:Y:S01]  /*5730*/  UMOV UR4, 0x400 ;  /* 0x0000040000047882 */ /* 0x000fe20000000000 */
[----:B------:R-:W1:Y:S01]  /*5740*/  LDC.64 R26, c[0x0][0x8b0] ;  /* 0x00022c00ff1a7b82 */ /* 0x000e620000000a00 */
[----:B------:R-:W-:Y:S01]  /*5750*/  ULEA UR4, UR55, UR4, 0x18 ;  /* 0x0000000437047291 */ /* 0x000fe2000f8ec0ff */
[----:B------:R-:W-:Y:S01]  /*5760*/  LOP3.LUT R0, R0, 0x78, RZ, 0xc0, !PT ;  /* 0x0000007800007812 */ /* 0x000fe200078ec0ff */
[----:B------:R-:W-:Y:S01]  /*5770*/  IMAD.MOV.U32 R42, RZ, RZ, RZ ;  /* 0x000000ffff2a7224 */ /* 0x000fe200078e00ff */
[----:B------:R-:W-:Y:S01]  /*5780*/  LOP3.LUT R16, R16, 0x600000, RZ, 0xc0, !PT ;  /* 0x0060000010107812 */ /* 0x000fe200078ec0ff */
[----:B------:R-:W2:Y:S01]  /*5790*/  LDCU UR61, c[0x0][0x370] ;  /* 0x00006e00ff3d77ac */ /* 0x000ea20008000800 */
[----:B------:R-:W-:-:S02]  /*57a0*/  LOP3.LUT R37, R0, 0x180, R37, 0xf8, !PT ;  /* 0x0000018000257812 */ /* 0x000fc400078ef825 */
[----:B------:R-:W3:Y:S01]  /*57b0*/  LDC.64 R24, c[0x0][0x8a8] ;  /* 0x00022a00ff187b82 */ /* 0x000ee20000000a00 */
[----:B------:R-:W-:Y:S01]  /*57c0*/  LOP3.LUT R38, R38, 0x60, RZ, 0xc0, !PT ;  /* 0x0000006026267812 */ /* 0x000fe200078ec0ff */
[----:B------:R-:W4:Y:S01]  /*57d0*/  LDCU UR42, c[0x0][0xb0c] ;  /* 0x00016180ff2a77ac */ /* 0x000f220008000800 */
[----:B------:R-:W-:Y:S01]  /*57e0*/  SHF.L.U32 R37, R37, 0x1, RZ ;  /* 0x0000000125257819 */ /* 0x000fe200000006ff */
[----:B------:R-:W1:Y:S01]  /*57f0*/  LDCU UR39, c[0x0][0xb30] ;  /* 0x00016600ff2777ac */ /* 0x000e620008000800 */
[----:B------:R-:W2:Y:S01]  /*5800*/  LDS R3, [UR4+0x140] ;  /* 0x00014004ff037984 */ /* 0x000ea20008000800 */
[----:B------:R-:W4:Y:S01]  /*5810*/  LDCU.64 UR4, c[0x0][0x890] ;  /* 0x00011200ff0477ac */ /* 0x000f220008000a00 */
[----:B------:R-:W1:Y:S01]  /*5820*/  LDCU.64 UR62, c[0x0][0x888] ;  /* 0x00011100ff3e77ac */ /* 0x000e620008000a00 */
[----:B------:R-:W1:Y:S01]  /*5830*/  LDCU.64 UR40, c[0x0][0xb28] ;  /* 0x00016500ff2877ac */ /* 0x000e620008000a00 */
[----:B------:R-:W1:Y:S01]  /*5840*/  LDCU.128 UR56, c[0x0][0xb10] ;  /* 0x00016200ff3877ac */ /* 0x000e620008000c00 */
[----:B------:R-:W1:Y:S01]  /*5850*/  LDCU UR54, c[0x0][0x374] ;  /* 0x00006e80ff3677ac */ /* 0x000e620008000800 */
[----:B----4-:R-:W-:Y:S01]  /*5860*/  MOV R30, UR4 ;  /* 0x00000004001e7c02 */ /* 0x010fe20008000f00 */
[----:B------:R-:W-:Y:S01]  /*5870*/  IMAD.U32 R29, RZ, RZ, UR5 ;  /* 0x00000005ff1d7e24 */ /* 0x000fe2000f8e00ff */
[----:B------:R-:W-:Y:S01]  /*5880*/  UMOV UR38, URZ ;  /* 0x000000ff00267c82 */ /* 0x000fe20008000000 */
[----:B------:R-:W-:Y:S01]  /*5890*/  UMOV UR48, URZ ;  /* 0x000000ff00307c82 */ /* 0x000fe20008000000 */
[----:B------:R-:W-:Y:S01]  /*58a0*/  UMOV UR52, URZ ;  /* 0x000000ff00347c82 */ /* 0x000fe20008000000 */
[----:B------:R-:W-:Y:S01]  /*58b0*/  UMOV UR53, URZ ;  /* 0x000000ff00357c82 */ /* 0x000fe20008000000 */
[----:B-12---:R-:W-:-:S07]  /*58c0*/  IMAD.IADD R16, R3, 0x1, R16 ;  /* 0x0000000103107824 */ /* 0x006fce00078e0210 */
.L_x_106:
[----:B-1----:R-:W1:Y:S01]  /*58d0*/  S2UR UR4, SR_CgaCtaId ;  /* 0x00000000000479c3 */ /* 0x002e620000008800 */
[----:B------:R-:W-:Y:S01]  /*58e0*/  UMOV UR47, 0x400 ;  /* 0x00000400002f7882 */ /* 0x000fe20000000000 */
[----:B------:R-:W-:Y:S01]  /*58f0*/  SHF.L.U32 R3, R34, 0x1f, RZ ;  /* 0x0000001f22037819 */ /* 0x000fe200000006ff */
[----:B-1----:R-:W-:Y:S06]  /*5900*/  ULEA UR47, UR4, UR47, 0x18 ;  /* 0x0000002f042f7291 */ /* 0x002fec000f8ec0ff */
[C---:B------:R-:W-:Y:S02]  /*5910*/  LEA R0, R42.reuse, UR47, 0x3 ;  /* 0x0000002f2a007c11 */ /* 0x040fe4000f8e18ff */
[----:B------:R-:W-:Y:S02]  /*5920*/  LEA R5, R42, UR47, 0x4 ;  /* 0x0000002f2a057c11 */ /* 0x000fe4000f8e20ff */
[----:B------:R-:W1:Y:S02]  /*5930*/  SYNCS.PHASECHK.TRANS64.TRYWAIT P0, [R0+URZ+0x90], R3 ;  /* 0x00009003000075a7 */ /* 0x000e6400080011ff */
[----:B-12---:R-:W-:Y:S05]  /*5940*/  @!P0 BRA `(.L_x_91) ;  /* 0x0000001c00408947 */ /* 0x006fea0003800000 */
.L_x_147:
[----:B------:R-:W-:Y:S01]  /*5950*/  R2UR UR7, R39 ;  /* 0x00000000270772ca */ /* 0x000fe200000e0000 */
[----:B------:R-:W2:Y:S01]  /*5960*/  LDS.128 R4, [R5+0x120] ;  /* 0x0001200005047984 */ /* 0x000ea20000000c00 */
[----:B-1----:R-:W-:Y:S01]  /*5970*/  VIADD R0, R0, 0xa0 ;  /* 0x000000a000007836 */ /* 0x002fe20000000000 */
[----:B------:R-:W-:Y:S04]  /*5980*/  UISETP.GE.AND UP0, UPT, UR45, 0x1, UPT ;  /* 0x000000012d00788c */ /* 0x000fe8000bf06270 */
[----:B------:R-:W-:Y:S01]  /*5990*/  PRMT R0, RZ, 0x654, R0 ;  /* 0x00000654ff007816 */ /* 0x000fe20000000000 */
[----:B------:R-:W-:Y:S01]  /*59a0*/  @!PT LDS RZ, [RZ] ;  /* 0x00000000fffff984 */ /* 0x000fe20000000800 */
[----:B------:R-:W-:Y:S01]  /*59b0*/  @!PT LDS RZ, [RZ] ;  /* 0x00000000fffff984 */ /* 0x000fe20000000800 */
[----:B------:R-:W-:Y:S01]  /*59c0*/  @!PT LDS RZ, [RZ] ;  /* 0x00000000fffff984 */ /* 0x000fe20000000800 */
[----:B------:R-:W-:Y:S01]  /*59d0*/  @!PT LDS RZ, [RZ] ;  /* 0x00000000fffff984 */ /* 0x000fe20000000800 */
[----:B------:R1:W-:Y:S06]  /*59e0*/  MEMBAR.ALL.CTA ;  /* 0x0000000000007992 */ /* 0x0003ec0000008000 */
[----:B-1----:R-:W1:Y:S02]  /*59f0*/  FENCE.VIEW.ASYNC.S ;  /* 0x00000000000073c6 */ /* 0x002e640000000000 */
[----:B-1----:R1:W-:Y:S01]  /*5a00*/  SYNCS.ARRIVE.TRANS64.RED.A1T0 RZ, [R0+URZ], RZ ;  /* 0x000000ff00ff79a7 */ /* 0x0023e200081004ff */
[----:B--2---:R-:W-:Y:S11]  /*5a10*/  LOP3.LUT P0, RZ, R6, 0x1, RZ, 0xc0, !PT ;  /* 0x0000000106ff7812 */ /* 0x004ff6000780c0ff */
[----:B------:R-:W-:Y:S02]  /*5a20*/  @!UPT UIADD3 URZ, UPT, UPT, URZ, URZ, URZ ;  /* 0x000000fffffff290 */ /* 0x000fe4000fffe0ff */
[----:B------:R-:W-:Y:S01]  /*5a30*/  VOTEU.ANY UP1, P0 ;  /* 0x0000000000ff7886 */ /* 0x000fe20000020100 */
[----:B------:R-:W-:Y:S01]  /*5a40*/  PLOP3.LUT P0, PT, PT, PT, UP1, 0x80, 0x8 ;  /* 0x000000000008781c */ /* 0x000fe20003f0f018 */
[----:B------:R-:W-:Y:S11]  /*5a50*/  UP2UR UR55, UPR, URZ, 0x2 ;  /* 0x00000002ff377883 */ /* 0x000ff60008000000 */
[----:B------:R-:W-:Y:S01]  /*5a60*/  @!UPT UIADD3 URZ, UPT, UPT, URZ, URZ, URZ ;  /* 0x000000fffffff290 */ /* 0x000fe2000fffe0ff */
[----:B------:R-:W-:Y:S02]  /*5a70*/  @P0 SHF.R.U32.HI R2, RZ, 0x10, R5 ;  /* 0x00000010ff020819 */ /* 0x000fe40000011605 */
[----:B------:R-:W-:Y:S02]  /*5a80*/  @P0 MOV R3, R4 ;  /* 0x0000000400030202 */ /* 0x000fe40000000f00 */
[----:B------:R-:W-:Y:S02]  /*5a90*/  @P0 R2UR UR4, R2 ;  /* 0x00000000020402ca */ /* 0x000fe400000e0000 */
[----:B------:R-:W-:Y:S02]  /*5aa0*/  @P0 LOP3.LUT R4, R5, 0xffff, RZ, 0xc0, !PT ;  /* 0x0000ffff05040812 */ /* 0x000fe400078ec0ff */
[----:B------:R-:W-:Y:S02]  /*5ab0*/  @P0 R2UR UR6, R3 ;  /* 0x00000000030602ca */ /* 0x000fe400000e0000 */
[----:B------:R-:W-:Y:S07]  /*5ac0*/  @P0 R2UR UR5, R4 ;  /* 0x00000000040502ca */ /* 0x000fee00000e0000 */
[----:B------:R-:W-:Y:S02]  /*5ad0*/  @UP1 UMOV UR7, UR4 ;  /* 0x0000000400071c82 */ /* 0x000fe40008000000 */
[----:B------:R-:W-:Y:S02]  /*5ae0*/  IMAD.U32 R39, RZ, RZ, UR7 ;  /* 0x00000007ff277e24 */ /* 0x000fe4000f8e00ff */
[----:B------:R-:W-:Y:S02]  /*5af0*/  @UP1 UMOV UR37, UR6 ;  /* 0x0000000600251c82 */ /* 0x000fe40008000000 */
[----:B------:R-:W-:Y:S01]  /*5b00*/  @UP1 UMOV UR36, UR5 ;  /* 0x0000000500241c82 */ /* 0x000fe20008000000 */
[----:B-1----:R-:W-:Y:S05]  /*5b10*/  BRA.U !UP0, `(.L_x_92) ;  /* 0x0000000108cc7547 */ /* 0x002fea000b800000 */
[----:B------:R-:W1:Y:S01]  /*5b20*/  LDCU UR12, c[0x0][0xb20] ;  /* 0x00016400ff0c77ac */ /* 0x000e620008000800 */
[----:B------:R-:W-:Y:S02]  /*5b30*/  UIMAD.WIDE.U32 UR4, UR54, UR59, URZ ;  /* 0x0000003b360472a5 */ /* 0x000fe4000f8e00ff */
[----:B------:R-:W-:Y:S02]  /*5b40*/  UIMAD.WIDE.U32 UR6, UR61, UR56, URZ ;  /* 0x000000383d0672a5 */ /* 0x000fe4000f8e00ff */
[----:B------:R-:W-:Y:S02]  /*5b50*/  UISETP.NE.AND UP0, UPT, UR58, 0x1, UPT ;  /* 0x000000013a00788c */ /* 0x000fe4000bf05270 */
[----:B------:R-:W-:Y:S02]  /*5b60*/  UIMAD.WIDE.U32 UR8, UR36, UR59, URZ ;  /* 0x0000003b240872a5 */ /* 0x000fe4000f8e00ff */
[----:B------:R-:W-:Y:S02]  /*5b70*/  UISETP.NE.AND UP1, UPT, UR42, 0x1, UPT ;  /* 0x000000012a00788c */ /* 0x000fe4000bf25270 */
[----:B------:R-:W-:Y:S02]  /*5b80*/  UIMAD.WIDE.U32 UR10, UR37, UR56, URZ ;  /* 0x00000038250a72a5 */ /* 0x000fe4000f8e00ff */
[----:B------:R-:W-:Y:S01]  /*5b90*/  UISETP.NE.AND UP2, UPT, UR45, 0x1, UPT ;  /* 0x000000012d00788c */ /* 0x000fe2000bf45270 */
[----:B------:R-:W-:Y:S02]  /*5ba0*/  UMOV UR4, UR5 ;  /* 0x0000000500047c82 */ /* 0x000fe40008000000 */
[----:B-1----:R-:W-:Y:S03]  /*5bb0*/  USHF.R.U32.HI UR5, URZ, UR12, UR4 ;  /* 0x0000000cff057299 */ /* 0x002fe60008011604 */
[----:B------:R-:W-:Y:S02]  /*5bc0*/  UMOV UR4, UR7 ;  /* 0x0000000700047c82 */ /* 0x000fe40008000000 */
[----:B------:R-:W-:Y:S02]  /*5bd0*/  USHF.R.U32.HI UR7, URZ, UR57, UR4 ;  /* 0x00000039ff077299 */ /* 0x000fe40008011604 */
[----:B------:R-:W-:Y:S02]  /*5be0*/  USEL UR4, UR54, UR5, !UP0 ;  /* 0x0000000536047287 */ /* 0x000fe4000c000000 */
[----:B------:R-:W-:Y:S01]  /*5bf0*/  USEL UR7, UR61, UR7, !UP1 ;  /* 0x000000073d077287 */ /* 0x000fe2000c800000 */
[----:B------:R-:W-:Y:S01]  /*5c00*/  UMOV UR5, UR9 ;  /* 0x0000000900057c82 */ /* 0x000fe20008000000 */
[----:B------:R-:W-:Y:S02]  /*5c10*/  UIMAD.WIDE.U32 UR8, UR4, UR40, URZ ;  /* 0x00000028040872a5 */ /* 0x000fe4000f8e00ff */
[----:B------:R-:W-:Y:S03]  /*5c20*/  USHF.R.U32.HI UR6, URZ, UR12, UR5 ;  /* 0x0000000cff067299 */ /* 0x000fe60008011605 */
[----:B------:R-:W-:Y:S01]  /*5c30*/  UMOV UR5, UR11 ;  /* 0x0000000b00057c82 */ /* 0x000fe20008000000 */
[----:B------:R-:W-:Y:S02]  /*5c40*/  UIMAD.WIDE.U32 UR10, UR7, UR40, URZ ;  /* 0x00000028070a72a5 */ /* 0x000fe4000f8e00ff */
[----:B------:R-:W-:Y:S02]  /*5c50*/  USEL UR6, UR36, UR6, !UP0 ;  /* 0x0000000624067287 */ /* 0x000fe4000c000000 */
[----:B------:R-:W-:Y:S01]  /*5c60*/  USHF.R.U32.HI UR5, URZ, UR57, UR5 ;  /* 0x00000039ff057299 */ /* 0x000fe20008011605 */
[----:B------:R-:W-:Y:S02]  /*5c70*/  UMOV UR8, UR9 ;  /* 0x0000000900087c82 */ /* 0x000fe40008000000 */
[----:B------:R-:W-:Y:S01]  /*5c80*/  UMOV UR10, UR11 ;  /* 0x0000000b000a7c82 */ /* 0x000fe20008000000 */
[----:B------:R-:W-:Y:S02]  /*5c90*/  @UP2 USHF.R.U32.HI UR4, URZ, UR41, UR8 ;  /* 0x00000029ff042299 */ /* 0x000fe40008011608 */
[----:B------:R-:W-:Y:S02]  /*5ca0*/  @UP2 USHF.R.U32.HI UR7, URZ, UR41, UR10 ;  /* 0x00000029ff072299 */ /* 0x000fe4000801160a */
[----:B------:R-:W-:Y:S02]  /*5cb0*/  UIMAD UR4, UR45, UR4, URZ ;  /* 0x000000042d0472a4 */ /* 0x000fe4000f8e02ff */
[----:B------:R-:W-:Y:S02]  /*5cc0*/  UIMAD.WIDE.U32 UR10, UR6, UR40, URZ ;  /* 0x00000028060a72a5 */ /* 0x000fe4000f8e00ff */
[----:B------:R-:W-:Y:S02]  /*5cd0*/  USEL UR5, UR37, UR5, !UP1 ;  /* 0x0000000525057287 */ /* 0x000fe4000c800000 */
[----:B------:R-:W-:Y:S02]  /*5ce0*/  UIMAD UR8, UR45, UR7, URZ ;  /* 0x000000072d0872a4 */ /* 0x000fe4000f8e02ff */
[----:B------:R-:W-:Y:S03]  /*5cf0*/  UISETP.GE.AND UP0, UPT, UR6, UR4, UPT ;  /* 0x000000040600728c */ /* 0x000fe6000bf06270 */
[----:B------:R-:W-:Y:S01]  /*5d00*/  UMOV UR4, UR11 ;  /* 0x0000000b00047c82 */ /* 0x000fe20008000000 */
[----:B------:R-:W-:Y:S02]  /*5d10*/  UISETP.GE.OR UP0, UPT, UR5, UR8, UP0 ;  /* 0x000000080500728c */ /* 0x000fe40008706670 */
[----:B------:R-:W-:Y:S02]  /*5d20*/  USHF.R.U32.HI UR4, URZ, UR41, UR4 ;  /* 0x00000029ff047299 */ /* 0x000fe40008011604 */
[----:B------:R-:W-:Y:S02]  /*5d30*/  UIMAD.WIDE.U32 UR8, UR5, UR40, URZ ;  /* 0x00000028050872a5 */ /* 0x000fe4000f8e00ff */
[----:B------:R-:W-:Y:S02]  /*5d40*/  USEL UR11, UR6, UR4, !UP2 ;  /* 0x00000004060b7287 */ /* 0x000fe4000d000000 */
[----:B------:R-:W-:Y:S02]  /*5d50*/  UIADD3 UR8, UPT, UPT, -UR5, URZ, URZ ;  /* 0x000000ff05087290 */ /* 0x000fe4000fffe1ff */
[----:B------:R-:W-:Y:S01]  /*5d60*/  UIADD3 UR10, UPT, UPT, -UR11, URZ, URZ ;  /* 0x000000ff0b0a7290 */ /* 0x000fe2000fffe1ff */
[----:B------:R-:W-:Y:S01]  /*5d70*/  @!UP0 UMOV UR4, UR9 ;  /* 0x0000000900048c82 */ /* 0x000fe20008000000 */
[----:B------:R-:W-:Y:S02]  /*5d80*/  UIADD3 UR9, UPT, UPT, -UR6, URZ, URZ ;  /* 0x000000ff06097290 */ /* 0x000fe4000fffe1ff */
[----:B------:R-:W-:Y:S02]  /*5d90*/  @!UP0 USHF.R.U32.HI UR4, URZ, UR41, UR4 ;  /* 0x00000029ff048299 */ /* 0x000fe40008011604 */
[----:B------:R-:W-:Y:S02]  /*5da0*/  UIMAD UR10, UR45, UR10, UR6 ;  /* 0x0000000a2d0a72a4 */ /* 0x000fe4000f8e0206 */
[----:B------:R-:W-:Y:S04]  /*5db0*/  @!UP0 USEL UR4, UR5, UR4, !UP2 ;  /* 0x0000000405048287 */ /* 0x000fe8000d000000 */
[----:B------:R-:W-:Y:S02]  /*5dc0*/  @!UP0 UIMAD UR10, UR7, UR10, UR4 ;  /* 0x0000000a070a82a4 */ /* 0x000fe4000f8e0204 */
[----:B------:R-:W-:Y:S02]  /*5dd0*/  @!UP0 UIADD3 UR11, UPT, UPT, UR11, -UR4, URZ ;  /* 0x800000040b0b8290 */ /* 0x000fe4000fffe0ff */
[----:B------:R-:W-:Y:S02]  /*5de0*/  UIMAD UR7, UR42, UR8, UR37 ;  /* 0x000000082a0772a4 */ /* 0x000fe4000f8e0225 */
[----:B------:R-:W-:Y:S02]  /*5df0*/  @!UP0 UIMAD UR6, UR11, UR45, UR5 ;  /* 0x0000002d0b0682a4 */ /* 0x000fe4000f8e0205 */
[----:B------:R-:W-:Y:S01]  /*5e00*/  UIMAD UR4, UR58, UR9, UR36 ;  /* 0x000000093a0472a4 */ /* 0x000fe2000f8e0224 */
[----:B------:R-:W-:Y:S02]  /*5e10*/  @!UP0 UMOV UR5, UR10 ;  /* 0x0000000a00058c82 */ /* 0x000fe40008000000 */
[----:B------:R-:W-:Y:S02]  /*5e20*/  UIMAD UR37, UR5, UR42, UR7 ;  /* 0x0000002a052572a4 */ /* 0x000fe4000f8e0207 */
[----:B------:R-:W-:Y:S11]  /*5e30*/  UIMAD UR36, UR6, UR58, UR4 ;  /* 0x0000003a062472a4 */ /* 0x000ff6000f8e0204 */
[----:B------:R-:W-:Y:S01]  /*5e40*/  @!UPT UIADD3 URZ, UPT, UPT, URZ, URZ, URZ ;  /* 0x000000fffffff290 */ /* 0x000fe2000fffe0ff */
.L_x_92:
[----:B------:R-:W-:Y:S01]  /*5e50*/  UISETP.NE.AND UP0, UPT, UR39, 0x1, UPT ;  /* 0x000000012700788c */ /* 0x000fe2000bf05270 */
[----:B------:R-:W-:Y:S02]  /*5e60*/  R2UR UR4, R33 ;  /* 0x00000000210472ca */ /* 0x000fe400000e0000 */
[----:B------:R-:W-:Y:S02]  /*5e70*/  R2UR UR5, R30 ;  /* 0x000000001e0572ca */ /* 0x000fe400000e0000 */
[----:B------:R-:W-:Y:S02]  /*5e80*/  R2UR UR17, R29 ;  /* 0x000000001d1172ca */ /* 0x000fe400000e0000 */
[----:B------:R-:W-:Y:S04]  /*5e90*/  ISETP.NE.U32.AND P1, PT, R26, RZ, PT ;  /* 0x000000ff1a00720c */ /* 0x000fe80003f25070 */
[----:B------:R-:W1:Y:S01]  /*5ea0*/  @!UP0 LDCU.128 UR12, c[0x0][0xb10] ;  /* 0x00016200ff0c87ac */ /* 0x000e620008000c00 */
[----:B------:R-:W-:Y:S01]  /*5eb0*/  ISETP.NE.AND.EX P1, PT, R27, RZ, PT, P1 ;  /* 0x000000ff1b00720c */ /* 0x000fe20003f25310 */
[----:B------:R-:W2:Y:S01]  /*5ec0*/  @!UP0 LDCU UR7, c[0x0][0xb0c] ;  /* 0x00016180ff0787ac */ /* 0x000ea20008000800 */
[----:B------:R-:W4:Y:S01]  /*5ed0*/  @!UP0 LDCU UR16, c[0x0][0xb20] ;  /* 0x00016400ff1087ac */ /* 0x000f220008000800 */
[----:B------:R-:W-:Y:S02]  /*5ee0*/  UISETP.NE.AND UP4, UPT, UR4, URZ, UPT ;  /* 0x000000ff0400728c */ /* 0x000fe4000bf85270 */
[----:B------:R-:W-:Y:S02]  /*5ef0*/  ULEA.HI UR4, UR38, UR38, URZ, 0x1 ;  /* 0x0000002626047291 */ /* 0x000fe4000f8f08ff */
[----:B-1----:R-:W-:Y:S02]  /*5f00*/  UIMAD.WIDE.U32 UR10, UR37, UR12, URZ ;  /* 0x0000000c250a72a5 */ /* 0x002fe4000f8e00ff */
[----:B------:R-:W-:Y:S01]  /*5f10*/  UISETP.NE.U32.AND UP3, UPT, UR5, URZ, UPT ;  /* 0x000000ff0500728c */ /* 0x000fe2000bf65070 */
[----:B------:R-:W-:Y:S01]  /*5f20*/  PLOP3.LUT P2, PT, PT, PT, UP4, 0x80, 0x8 ;  /* 0x000000000008781c */ /* 0x000fe20003f4f048 */
[----:B------:R-:W-:Y:S02]  /*5f30*/  USHF.L.U32 UR5, UR4, 0x2, URZ ;  /* 0x0000000204057899 */ /* 0x000fe400080006ff */
[----:B------:R-:W-:Y:S02]  /*5f40*/  ULOP3.LUT UR6, UR4, 0xffe, URZ, 0xc0, !UPT ;  /* 0x00000ffe04067892 */ /* 0x000fe4000f8ec0ff */
[----:B------:R-:W-:Y:S02]  /*5f50*/  UIMAD.WIDE.U32 UR8, UR36, UR15, URZ ;  /* 0x0000000f240872a5 */ /* 0x000fe4000f8e00ff */
[----:B--2---:R-:W-:Y:S02]  /*5f60*/  @!UP0 UISETP.NE.AND UP2, UPT, UR7, 0x1, UPT ;  /* 0x000000010700888c */ /* 0x004fe4000bf45270 */
[----:B------:R-:W-:Y:S02]  /*5f70*/  @!UP0 UISETP.NE.AND UP1, UPT, UR14, 0x1, UPT ;  /* 0x000000010e00888c */ /* 0x000fe4000bf25270 */
[----:B------:R-:W-:Y:S01]  /*5f80*/  UISETP.NE.AND.EX UP3, UPT, UR17, URZ, UPT, UP3 ;  /* 0x000000ff1100728c */ /* 0x000fe2000bf65330 */
[----:B------:R-:W-:Y:S02]  /*5f90*/  @!UP0 UMOV UR4, UR11 ;  /* 0x0000000b00048c82 */ /* 0x000fe40008000000 */
[----:B------:R-:W-:Y:S03]  /*5fa0*/  @!UP0 USHF.R.U32.HI UR10, URZ, UR13, UR4 ;  /* 0x0000000dff0a8299 */ /* 0x000fe60008011604 */
[----:B------:R-:W-:Y:S01]  /*5fb0*/  @!UP0 UMOV UR4, UR9 ;  /* 0x0000000900048c82 */ /* 0x000fe20008000000 */
[----:B------:R-:W-:Y:S02]  /*5fc0*/  @!UP0 USEL UR9, UR37, UR10, !UP2 ;  /* 0x0000000a25098287 */ /* 0x000fe4000d000000 */
[----:B----4-:R-:W-:Y:S02]  /*5fd0*/  @!UP0 USHF.R.U32.HI UR8, URZ, UR16, UR4 ;  /* 0x00000010ff088299 */ /* 0x010fe40008011604 */
[----:B------:R-:W-:Y:S02]  /*5fe0*/  ULOP3.LUT UR4, UR5, 0xfffffff8, URZ, 0xc0, !UPT ;  /* 0xfffffff805047892 */ /* 0x000fe4000f8ec0ff */
[----:B------:R-:W-:Y:S02]  /*5ff0*/  @!UP0 USEL UR8, UR36, UR8, !UP1 ;  /* 0x0000000824088287 */ /* 0x000fe4000c800000 */
[----:B------:R-:W-:Y:S02]  /*6000*/  UIADD3 UR5, UPT, UPT, -UR6, UR38, URZ ;  /* 0x0000002606057290 */ /* 0x000fe4000fffe1ff */
[----:B------:R-:W-:Y:S01]  /*6010*/  @!UP0 UIADD3 UR6, UPT, UPT, -UR9, UR8, URZ ;  /* 0x0000000809068290 */ /* 0x000fe2000fffe1ff */
[----:B------:R-:W-:Y:S01]  /*6020*/  VIADD R3, R16, UR4 ;  /* 0x0000000410037c36 */ /* 0x000fe20008000000 */
[----:B------:R-:W-:Y:S02]  /*6030*/  @!UP0 UIADD3 UR8, UPT, UPT, UR9, -UR8, URZ ;  /* 0x8000000809088290 */ /* 0x000fe4000fffe0ff */
[----:B------:R-:W-:Y:S01]  /*6040*/  @!UP0 UIMAD UR37, UR6, UR7, UR37 ;  /* 0x00000007062582a4 */ /* 0x000fe2000f8e0225 */
[----:B------:R-:W-:Y:S01]  /*6050*/  IMAD.U32 R18, RZ, RZ, UR5 ;  /* 0x00000005ff127e24 */ /* 0x000fe2000f8e00ff */
[----:B------:R-:W-:Y:S01]  /*6060*/  @!UP0 UIMAD UR36, UR8, UR14, UR36 ;  /* 0x0000000e082482a4 */ /* 0x000fe2000f8e0224 */
[----:B------:R-:W-:Y:S11]  /*6070*/  BRA.U !UP3, `(.L_x_93) ;  /* 0x000000010b447547 */ /* 0x000ff6000b800000 */
[----:B------:R-:W-:Y:S01]  /*6080*/  UISETP.NE.U32.AND UP0, UPT, UR62, URZ, UPT ;  /* 0x000000ff3e00728c */ /* 0x000fe2000bf05070 */
[----:B------:R-:W-:Y:S01]  /*6090*/  R2UR UR6, R30 ;  /* 0x000000001e0672ca */ /* 0x000fe200000e0000 */
[----:B------:R-:W1:Y:S01]  /*60a0*/  LDCU.64 UR8, c[0x0][0x358] ;  /* 0x00006b00ff0877ac */ /* 0x000e620008000a00 */
[----:B------:R-:W-:Y:S02]  /*60b0*/  IMAD.MOV.U32 R19, RZ, RZ, 0x1 ;  /* 0x00000001ff137424 */ /* 0x000fe400078e00ff */
[----:B------:R-:W-:Y:S01]  /*60c0*/  IMAD.MOV.U32 R0, RZ, RZ, 0x1 ;  /* 0x00000001ff007424 */ /* 0x000fe200078e00ff */
[----:B------:R-:W-:Y:S06]  /*60d0*/  UISETP.NE.AND.EX UP0, UPT, UR63, URZ, UPT, UP0 ;  /* 0x000000ff3f00728c */ /* 0x000fec000bf05300 */
[----:B------:R-:W-:Y:S05]  /*60e0*/  PLOP3.LUT P0, PT, PT, PT, UP0, 0x80, 0x8 ;  /* 0x000000000008781c */ /* 0x000fea0003f0f008 */
[----:B------:R-:W2:Y:S01]  /*60f0*/  @UP0 LDCU.64 UR4, c[0x0][0x888] ;  /* 0x00011100ff0407ac */ /* 0x000ea20008000a00 */
[----:B------:R-:W-:Y:S07]  /*6100*/  @UP0 UIMAD UR6, UR60, UR6, URZ ;  /* 0x000000063c0602a4 */ /* 0x000fee000f8e02ff */
[----:B------:R-:W-:Y:S01]  /*6110*/  @!P0 PRMT R19, R0, 0x7610, R19 ;  /* 0x0000761000138816 */ /* 0x000fe20000000013 */
[----:B--2---:R-:W-:Y:S06]  /*6120*/  @UP0 UIMAD.WIDE UR4, UR6, 0x4, UR4 ;  /* 0x00000004060408a5 */ /* 0x004fec000f8e0204 */
[----:B------:R-:W-:Y:S02]  /*6130*/  IMAD.U32 R4, RZ, RZ, UR4 ;  /* 0x00000004ff047e24 */ /* 0x000fe4000f8e00ff */
[----:B------:R-:W-:Y:S05]  /*6140*/  IMAD.U32 R5, RZ, RZ, UR5 ;  /* 0x00000005ff057e24 */ /* 0x000fea000f8e00ff */
[----:B-1----:R-:W2:Y:S02]  /*6150*/  @P0 LDG.E R4, desc[UR8][R4.64] ;  /* 0x0000000804040981 */ /* 0x002ea4000c1e1900 */
[----:B--2---:R-:W-:Y:S11]  /*6160*/  @P0 R2UR UR43, R4 ;  /* 0x00000000042b02ca */ /* 0x004ff600000e0000 */
[----:B------:R-:W-:Y:S03]  /*6170*/  @!UPT UIADD3 URZ, UPT, UPT, URZ, URZ, URZ ;  /* 0x000000fffffff290 */ /* 0x000fe6000fffe0ff */
[----:B------:R-:W1:Y:S02]  /*6180*/  @!UP0 LDCU UR43, c[0x0][0x880] ;  /* 0x00011000ff2b87ac */ /* 0x000e640008000800 */
.L_x_93:
[----:B------:R-:W-:Y:S05]  /*6190*/  @!P1 BRA `(.L_x_94) ;  /* 0x0000000000249947 */ /* 0x000fea0003800000 */
[----:B---3--:R-:W-:Y:S01]  /*61a0*/  ISETP.NE.U32.AND P0, PT, R24, RZ, PT ;  /* 0x000000ff1800720c */ /* 0x008fe20003f05070 */
[----:B------:R-:W2:Y:S03]  /*61b0*/  LDCU.64 UR4, c[0x0][0x358] ;  /* 0x00006b00ff0477ac */ /* 0x000ea60008000a00 */
[----:B------:R-:W-:Y:S11]  /*61c0*/  ISETP.NE.AND.EX P0, PT, R25, RZ, PT, P0 ;  /* 0x000000ff1900720c */ /* 0x000ff60003f05300 */
[----:B------:R-:W-:Y:S02]  /*61d0*/  @!UPT UIADD3 URZ, UPT, UPT, URZ, URZ, URZ ;  /* 0x000000fffffff290 */ /* 0x000fe4000fffe0ff */
[----:B------:R-:W3:Y:S01]  /*61e0*/  @P0 LDC.64 R4, c[0x0][0x8a8] ;  /* 0x00022a00ff040b82 */ /* 0x000ee20000000a00 */
[----:B------:R-:W-:Y:S04]  /*61f0*/  @P0 IMAD R0, R26, UR60, RZ ;  /* 0x0000003c1a000c24 */ /* 0x000fe8000f8e02ff */
[----:B---3--:R-:W-:Y:S05]  /*6200*/  @P0 IMAD.WIDE R4, R0, 0x4, R4 ;  /* 0x0000000400040825 */ /* 0x008fea00078e0204 */
[----:B--2--5:R2:W5:Y:S02]  /*6210*/  @P0 LDG.E R17, desc[UR4][R4.64] ;  /* 0x0000000404110981 */ /* 0x024564000c1e1900 */
[----:B--2---:R-:W4:Y:S02]  /*6220*/  @!P0 LDC R17, c[0x0][0x8a0] ;  /* 0x00022800ff118b82 */ /* 0x004f240000000800 */
.L_x_94:
[----:B------:R-:W-:Y:S01]  /*6230*/  UPLOP3.LUT UP2, UPT, UPT, UPT, UPT, 0x40, 0x4 ;  /* 0x000000000004789c */ /* 0x000fe20003f4e870 */
[----:B------:R-:W-:Y:S01]  /*6240*/  R2UR UR4, R33 ;  /* 0x00000000210472ca */ /* 0x000fe200000e0000 */
[----:B------:R-:W-:Y:S01]  /*6250*/  ULEA UR44, UR38, UR47, 0x3 ;  /* 0x0000002f262c7291 */ /* 0x000fe2000f8e18ff */
[----:B------:R-:W-:Y:S01]  /*6260*/  @P2 LOP3.LUT P0, RZ, R19, 0xff, RZ, 0xc0, !PT ;  /* 0x000000ff13ff2812 */ /* 0x000fe2000780c0ff */
[----:B------:R-:W-:Y:S01]  /*6270*/  USHF.L.U32 UR46, UR48, 0xa, URZ ;  /* 0x0000000a302e7899 */ /* 0x000fe200080006ff */
[----:B-1----:R-:W-:Y:S01]  /*6280*/  @P2 FSETP.NEU.AND P1, PT, RZ, UR43, PT ;  /* 0x0000002bff002c0b */ /* 0x002fe2000bf2d000 */
[----:B------:R-:W-:Y:S01]  /*6290*/  IMAD R18, R18, 0x100000, R3 ;  /* 0x0010000012127824 */ /* 0x000fe200078e0203 */
[----:B------:R-:W-:Y:S01]  /*62a0*/  LOP3.LUT R0, R36, 0x1, RZ, 0x3c, !PT ;  /* 0x0000000124007812 */ /* 0x000fe200078e3cff */
[----:B------:R-:W-:Y:S01]  /*62b0*/  VIADD R42, R42, 0x1 ;  /* 0x000000012a2a7836 */ /* 0x000fe20000000000 */
[----:B------:R-:W-:Y:S01]  /*62c0*/  SHF.L.U32 R2, R35, 0x1f, RZ ;  /* 0x0000001f23027819 */ /* 0x000fe200000006ff */
[----:B------:R-:W-:Y:S01]  /*62d0*/  IMAD.U32 R4, RZ, RZ, UR46 ;  /* 0x0000002eff047e24 */ /* 0x000fe2000f8e00ff */
[----:B------:R-:W-:Y:S03]  /*62e0*/  CS2R R22, SRZ ;  /* 0x0000000000167805 */ /* 0x000fe6000001ff00 */
[----:B------:R-:W-:Y:S01]  /*62f0*/  UISETP.NE.AND UP4, UPT, UR4, URZ, UPT ;  /* 0x000000ff0400728c */ /* 0x000fe2000bf85270 */
[----:B------:R-:W-:Y:S10]  /*6300*/  IADD3 R41, PT, PT, R4, UR47, R37 ;  /* 0x0000002f04297c10 */ /* 0x000ff4000fffe025 */
[----:B------:R-:W1:Y:S01]  /*6310*/  @UP4 LDCU.64 UR4, c[0x0][0x888] ;  /* 0x00011100ff0447ac */ /* 0x000e620008000a00 */
[----:B------:R-:W-:Y:S02]  /*6320*/  @UP4 UPLOP3.LUT UP2, UPT, UPT, UPT, UP3, 0x80, 0x8 ;  /* 0x000000000008489c */ /* 0x000fe40003f4f030 */
[----:B-1----:R-:W-:Y:S04]  /*6330*/  @UP4 UISETP.NE.U32.AND UP0, UPT, UR4, URZ, UPT ;  /* 0x000000ff0400428c */ /* 0x002fe8000bf05070 */
[----:B------:R-:W-:Y:S03]  /*6340*/  @UP4 UISETP.NE.AND.EX UP1, UPT, UR5, URZ, UPT, UP0 ;  /* 0x000000ff0500428c */ /* 0x000fe6000bf25300 */
[----:B------:R-:W-:Y:S01]  /*6350*/  @P2 VOTEU.ANY UP0, P1 ;  /* 0x0000000000ff2886 */ /* 0x000fe20000800100 */
[----:B------:R-:W-:Y:S02]  /*6360*/  @UP4 USEL UR4, URZ, 0xffffffff, UP0 ;  /* 0xffffffffff044887 */ /* 0x000fe40008000000 */
[----:B------:R-:W-:Y:S01]  /*6370*/  @UP4 USEL UR5, URZ, 0xffffffff, UP1 ;  /* 0xffffffffff054887 */ /* 0x000fe20008800000 */
[----:B------:R-:W-:Y:S01]  /*6380*/  @P2 VOTEU.ANY UP0, P0 ;  /* 0x0000000000ff2886 */ /* 0x000fe20000000100 */
[----:B------:R-:W-:Y:S02]  /*6390*/  PLOP3.LUT P2, PT, PT, PT, PT, 0x8, 0x80 ;  /* 0x000000000080781c */ /* 0x000fe40003f4e170 */
[----:B------:R-:W-:Y:S04]  /*63a0*/  @UP2 USEL UR4, UR5, UR4, !UP0 ;  /* 0x0000000405042287 */ /* 0x000fe8000c000000 */
[----:B------:R-:W-:Y:S04]  /*63b0*/  @UP4 ULOP3.LUT UR4, UR4, 0x1, URZ, 0xc0, !UPT ;  /* 0x0000000104044892 */ /* 0x000fe8000f8ec0ff */
[----:B------:R-:W-:Y:S02]  /*63c0*/  UISETP.NE.U32.OR UP0, UPT, UR4, 0x1, !UP4 ;  /* 0x000000010400788c */ /* 0x000fe4000e705470 */
[----:B------:R-:W-:Y:S02]  /*63d0*/  ULEA UR4, UR48, UR47, 0x3 ;  /* 0x0000002f30047291 */ /* 0x000fe4000f8e18ff */
[----:B------:R-:W-:Y:S02]  /*63e0*/  UP2UR UR51, UPR, URZ, 0x1 ;  /* 0x00000001ff337883 */ /* 0x000fe40008000000 */
[----:B------:R-:W-:Y:S04]  /*63f0*/  PLOP3.LUT P4, PT, PT, PT, UP0, 0x80, 0x8 ;  /* 0x000000000008781c */ /* 0x000fe80003f8f008 */
[----:B------:R-:W-:Y:S09]  /*6400*/  P2R R40, PR, RZ, 0x10 ;  /* 0x00000010ff287803 */ /* 0x000ff20000000000 */
[----:B------:R-:W-:Y:S04]  /*6410*/  @P4 SHF.L.U32 R5, R0, 0x1f, RZ ;  /* 0x0000001f00054819 */ /* 0x000fe800000006ff */
[----:B------:R-:W1:Y:S01]  /*6420*/  @P4 SYNCS.PHASECHK.TRANS64.TRYWAIT P0, [UR4+0x60], R5 ;  /* 0x00006005ff0045a7 */ /* 0x000e620008001104 */
[----:B------:R2:W2:Y:S01]  /*6430*/  SYNCS.PHASECHK.TRANS64.TRYWAIT P3, [UR44+0xb0], R2 ;  /* 0x0000b002ff0075a7 */ /* 0x0004a2000806112c */
[----:B-1----:R-:W-:Y:S01]  /*6440*/  @P4 PLOP3.LUT P2, PT, P0, PT, PT, 0x8, 0x80 ;  /* 0x000000000080481c */ /* 0x002fe2000074e170 */
[----:B------:R-:W-:Y:S01]  /*6450*/  @!UPT UIADD3 URZ, UPT, UPT, URZ, URZ, URZ ;  /* 0x000000fffffff290 */ /* 0x000fe2000fffe0ff */
[----:B--2---:R-:W-:Y:S11]  /*6460*/  BRA.U !UP0, `(.L_x_95) ;  /* 0x0000000108507547 */ /* 0x004ff6000b800000 */
[----:B------:R-:W-:Y:S02]  /*6470*/  FSETP.NEU.AND P1, PT, RZ, UR43, PT ;  /* 0x0000002bff007c0b */ /* 0x000fe4000bf2d000 */
[----:B------:R-:W-:Y:S01]  /*6480*/  LOP3.LUT P0, RZ, R19, 0xff, RZ, 0xc0, !PT ;  /* 0x000000ff13ff7812 */ /* 0x000fe2000780c0ff */
[----:B------:R-:W-:Y:S01]  /*6490*/  @!UPT UIADD3 URZ, UPT, UPT, URZ, URZ, URZ ;  /* 0x000000fffffff290 */ /* 0x000fe2000fffe0ff */
[----:B------:R-:W-:Y:S11]  /*64a0*/  @!P2 BRA `(.L_x_96) ;  /* 0x00000000000ca947 */ /* 0x000ff60003800000 */
[----:B------:R-:W-:Y:S04]  /*64b0*/  SHF.L.U32 R3, R0, 0x1f, RZ ;  /* 0x0000001f00037819 */ /* 0x000fe800000006ff */
[----:B------:R-:W1:Y:S02]  /*64c0*/  SYNCS.PHASECHK.TRANS64.TRYWAIT P2, [UR4+0x60], R3 ;  /* 0x00006003ff0075a7 */ /* 0x000e640008041104 */
[----:B-1----:R-:W-:Y:S05]  /*64d0*/  @!P2 BRA `(.L_x_97) ;  /* 0x000000100070a947 */ /* 0x002fea0003800000 */
.L_x_96:
[----:B------:R-:W-:Y:S01]  /*64e0*/  UISETP.NE.U32.AND UP0, UPT, UR62, URZ, UPT ;  /* 0x000000ff3e00728c */ /* 0x000fe2000bf05070 */
[----:B------:R-:W-:Y:S01]  /*64f0*/  HFMA2 R22, -RZ, RZ, 0, 0 ;  /* 0x00000000ff167431 */ /* 0x000fe200000001ff */
[----:B------:R-:W-:Y:S01]  /*6500*/  VOTEU.ANY UP1, P1 ;  /* 0x0000000000ff7886 */ /* 0x000fe20000820100 */
[----:B------:R-:W-:Y:S02]  /*6510*/  USEL UR4, URZ, 0xffffffff, UP1 ;  /* 0xffffffffff047887 */ /* 0x000fe40008800000 */
[----:B------:R-:W-:Y:S04]  /*6520*/  UISETP.NE.AND.EX UP0, UPT, UR63, URZ, UPT, UP0 ;  /* 0x000000ff3f00728c */ /* 0x000fe8000bf05300 */
[----:B------:R-:W-:Y:S03]  /*6530*/  USEL UR5, URZ, 0xffffffff, UP0 ;  /* 0xffffffffff057887 */ /* 0x000fe60008000000 */
[----:B------:R-:W-:Y:S01]  /*6540*/  VOTEU.ANY UP0, P0 ;  /* 0x0000000000ff7886 */ /* 0x000fe20000000100 */
[----:B------:R-:W-:Y:S04]  /*6550*/  @UP3 USEL UR4, UR5, UR4, !UP0 ;  /* 0x0000000405043287 */ /* 0x000fe8000c000000 */
[----:B------:R-:W-:Y:S04]  /*6560*/  ULOP3.LUT UR4, UR4, 0x1, URZ, 0xc0, !UPT ;  /* 0x0000000104047892 */ /* 0x000fe8000f8ec0ff */
[----:B------:R-:W-:Y:S06]  /*6570*/  UISETP.NE.U32.AND UP0, UPT, UR4, 0x1, UPT ;  /* 0x000000010400788c */ /* 0x000fec000bf05070 */
[----:B------:R-:W-:Y:S11]  /*6580*/  PLOP3.LUT P0, PT, PT, PT, UP0, 0x80, 0x8 ;  /* 0x000000000008781c */ /* 0x000ff60003f0f008 */
[----:B------:R-:W-:Y:S02]  /*6590*/  @!UPT UIADD3 URZ, UPT, UPT, URZ, URZ, URZ ;  /* 0x000000fffffff290 */ /* 0x000fe4000fffe0ff */
[----:B------:R2:W1:Y:S02]  /*65a0*/  @P0 LDSM.16.M88.2 R22, [R41+0x180] ;  /* 0x000180002916083b */ /* 0x0004640000000100 */
.L_x_95:
[----:B-1----:R-:W-:Y:S04]  /*65b0*/  SHF.R.U32.HI R3, RZ, 0x15, R18 ;  /* 0x00000015ff037819 */ /* 0x002fe80000011612 */
[----:B------:R-:W-:Y:S01]  /*65c0*/  LOP3.LUT P0, RZ, R3, 0x3, R28, 0x48, !PT ;  /* 0x0000000303ff7812 */ /* 0x000fe2000780481c */
[----:B------:R-:W-:Y:S01]  /*65d0*/  @!UPT UIADD3 URZ, UPT, UPT, URZ, URZ, URZ ;  /* 0x000000fffffff290 */ /* 0x000fe2000fffe0ff */
[----:B------:R-:W-:Y:S11]  /*65e0*/  @P3 BRA `(.L_x_98) ;  /* 0x0000000000083947 */ /* 0x000ff60003800000 */
[----:B------:R-:W1:Y:S02]  /*65f0*/  SYNCS.PHASECHK.TRANS64.TRYWAIT P1, [UR44+0xb0], R2 ;  /* 0x0000b002ff0075a7 */ /* 0x000e64000802112c */
[----:B-1----:R-:W-:Y:S05]  /*6600*/  @!P1 BRA `(.L_x_99) ;  /* 0x00000010003c9947 */ /* 0x002fea0003800000 */
.L_x_98:
[----:B------:R-:W-:Y:S05]  /*6610*/  @!P0 BRA `(.L_x_100) ;  /* 0x0000000000408947 */ /* 0x000fea0003800000 */
[----:B------:R-:W1:Y:S01]  /*6620*/  LDCU.64 UR8, c[0x4][0x68] ;  /* 0x01000d00ff0877ac */ /* 0x000e620008000a00 */
[----:B------:R-:W-:Y:S01]  /*6630*/  MOV R3, 0x0 ;  /* 0x0000000000037802 */ /* 0x000fe20000000f00 */
[----:B------:R-:W-:Y:S02]  /*6640*/  HFMA2 R12, -RZ, RZ, 0, 5.9604644775390625e-08 ;  /* 0x00000001ff0c7431 */ /* 0x000fe400000001ff */
[----:B------:R-:W-:Y:S02]  /*6650*/  IMAD.MOV.U32 R8, RZ, RZ, 0x192 ;  /* 0x00000192ff087424 */ /* 0x000fe400078e00ff */
[----:B------:R-:W-:Y:S01]  /*6660*/  IMAD.MOV.U32 R13, RZ, RZ, RZ ;  /* 0x000000ffff0d7224 */ /* 0x000fe200078e00ff */
[----:B------:R-:W2:Y:S01]  /*6670*/  LDCU.64 UR6, c[0x4][0x70] ;  /* 0x01000e00ff0677ac */ /* 0x000ea20008000a00 */
[----:B------:R-:W3:Y:S01]  /*6680*/  LDC.64 R2, c[0x4][R3] ;  /* 0x0100000003027b82 */ /* 0x000ee20000000a00 */
[----:B------:R-:W4:Y:S01]  /*6690*/  LDCU.64 UR4, c[0x4][0x8] ;  /* 0x01000100ff0477ac */ /* 0x000f220008000a00 */
[----:B-1----:R-:W-:Y:S01]  /*66a0*/  MOV R5, UR9 ;  /* 0x0000000900057c02 */ /* 0x002fe20008000f00 */
[----:B------:R-:W-:Y:S01]  /*66b0*/  IMAD.U32 R4, RZ, RZ, UR8 ;  /* 0x00000008ff047e24 */ /* 0x000fe2000f8e00ff */
[----:B--2---:R-:W-:Y:S01]  /*66c0*/  MOV R7, UR7 ;  /* 0x0000000700077c02 */ /* 0x004fe20008000f00 */
[----:B------:R-:W-:Y:S01]  /*66d0*/  IMAD.U32 R6, RZ, RZ, UR6 ;  /* 0x00000006ff067e24 */ /* 0x000fe2000f8e00ff */
[----:B----4-:R-:W-:Y:S01]  /*66e0*/  MOV R11, UR5 ;  /* 0x00000005000b7c02 */ /* 0x010fe20008000f00 */
[----:B------:R-:W-:Y:S02]  /*66f0*/  IMAD.U32 R10, RZ, RZ, UR4 ;  /* 0x00000004ff0a7e24 */ /* 0x000fe4000f8e00ff */
[----:B------:R-:W-:Y:S07]  /*6700*/  LEPC R20, `(.L_x_100) ;  /* 0x000000001014794e */ /* 0x000fee0000000000 */
[----:B---3-5:R-:W-:Y:S05]  /*6710*/  CALL.ABS.NOINC R2 ;  /* 0x0000000002007343 */ /* 0x028fea0003c00000 */
.L_x_100:
[----:B------:R-:W-:Y:S01]  /*6720*/  ISETP.NE.AND P0, PT, R38, RZ, PT ;  /* 0x000000ff2600720c */ /* 0x000fe20003f05270 */
[----:B------:R-:W-:Y:S05]  /*6730*/  WARPSYNC.ALL ;  /* 0x0000000000007948 */ /* 0x000fea0003800000 */
[----:B------:R-:W-:Y:S01]  /*6740*/  R2UR UR4, R18 ;  /* 0x00000000120472ca */ /* 0x000fe200000e0000 */
[----:B------:R-:W1:Y:S01]  /*6750*/  S2UR UR5, SR_CgaCtaId ;  /* 0x00000000000579c3 */ /* 0x000e620000008800 */
[--C-:B------:R-:W-:Y:S01]  /*6760*/  HADD2.F32 R5, -RZ, R22.reuse.H0_H0 ;  /* 0x20000016ff057230 */ /* 0x100fe20000004100 */
[----:B------:R-:W-:Y:S01]  /*6770*/  UIADD3 UR7, UPT, UPT, UR48, 0x1, URZ ;  /* 0x0000000130077890 */ /* 0x000fe2000fffe0ff */
[----:B------:R-:W-:Y:S01]  /*6780*/  HADD2.F32 R7, -RZ, R22.H1_H1 ;  /* 0x30000016ff077230 */ /* 0x000fe20000004100 */
[----:B------:R-:W-:Y:S01]  /*6790*/  UIADD3 UR6, UPT, UPT, UR38, 0x1, URZ ;  /* 0x0000000126067890 */ /* 0x000fe2000fffe0ff */
[--C-:B------:R-:W-:Y:S01]  /*67a0*/  HADD2.F32 R6, -RZ, R23.reuse.H0_H0 ;  /* 0x20000017ff067230 */ /* 0x100fe20000004100 */
[----:B------:R-:W-:Y:S01]  /*67b0*/  BSSY.RECONVERGENT B0, `(.L_x_101) ;  /* 0x0000023000007945 */ /* 0x000fe20003800200 */
[----:B------:R-:W-:Y:S05]  /*67c0*/  HADD2.F32 R13, -RZ, R23.H1_H1 ;  /* 0x30000017ff0d7230 */ /* 0x000fea0000004100 */
[----:B------:R-:W4:Y:S01]  /*67d0*/  LDTM.16dp256bit R8, tmem[UR4] ;  /* 0x00000004000879ee */ /* 0x000f220008020000 */
[----:B------:R-:W-:Y:S01]  /*67e0*/  UIADD3 UR4, UPT, UPT, UR44, 0xd0, URZ ;  /* 0x000000d02c047890 */ /* 0x000fe2000fffe0ff */
[----:B------:R-:W-:Y:S01]  /*67f0*/  NOP ;  /* 0x0000000000007918 */ /* 0x000fe20000000000 */
[C---:B----45:R-:W-:Y:S01]  /*6800*/  FMUL R0, R17.reuse, R8 ;  /* 0x0000000811007220 */ /* 0x070fe20000400000 */
[C---:B------:R-:W-:Y:S01]  /*6810*/  FMUL R2, R17.reuse, R9 ;  /* 0x0000000911027220 */ /* 0x040fe20000400000 */
[C---:B------:R-:W-:Y:S01]  /*6820*/  FMUL R3, R17.reuse, R10 ;  /* 0x0000000a11037220 */ /* 0x040fe20000400000 */
[----:B------:R-:W-:Y:S01]  /*6830*/  FMUL R4, R17, R11 ;  /* 0x0000000b11047220 */ /* 0x000fe20000400000 */
[----:B------:R-:W-:Y:S01]  /*6840*/  FFMA R0, R5, UR43, R0 ;  /* 0x0000002b05007c23 */ /* 0x000fe20008000000 */
[----:B------:R-:W-:Y:S01]  /*6850*/  FFMA R2, R7, UR43, R2 ;  /* 0x0000002b07027c23 */ /* 0x000fe20008000002 */
[----:B------:R-:W-:Y:S01]  /*6860*/  FFMA R3, R6, UR43, R3 ;  /* 0x0000002b06037c23 */ /* 0x000fe20008000003 */
[----:B------:R-:W-:Y:S01]  /*6870*/  FFMA R4, R13, UR43, R4 ;  /* 0x0000002b0d047c23 */ /* 0x000fe20008000004 */
[----:B-1----:R-:W-:Y:S02]  /*6880*/  UPRMT UR4, UR5, 0x654, UR4 ;  /* 0x0000065405047896 */ /* 0x002fe40008000004 */
[----:B------:R-:W-:Y:S02]  /*6890*/  F2FP.F16.F32.PACK_AB R14, R2, R0 ;  /* 0x00000000020e723e */ /* 0x000fe400000000ff */
[----:B------:R-:W-:Y:S05]  /*68a0*/  F2FP.F16.F32.PACK_AB R15, R4, R3 ;  /* 0x00000003040f723e */ /* 0x000fea00000000ff */
[----:B------:R-:W-:Y:S01]  /*68b0*/  SYNCS.ARRIVE.TRANS64.RED.A1T0 RZ, [UR4], RZ ;  /* 0x000000ffffff79a7 */ /* 0x000fe20008100404 */
[----:B------:R1:W-:Y:S01]  /*68c0*/  STSM.16.M88.2 [R41+0x180], R14 ;  /* 0x0001800e29007844 */ /* 0x0003e20000000100 */
[----:B------:R-:W-:Y:S01]  /*68d0*/  @!PT LDS RZ, [RZ] ;  /* 0x00000000fffff984 */ /* 0x000fe20000000800 */
[----:B------:R-:W-:Y:S01]  /*68e0*/  @!PT LDS RZ, [RZ] ;  /* 0x00000000fffff984 */ /* 0x000fe20000000800 */
[----:B------:R-:W-:Y:S01]  /*68f0*/  @!PT LDS RZ, [RZ] ;  /* 0x00000000fffff984 */ /* 0x000fe20000000800 */
[----:B------:R-:W-:Y:S01]  /*6900*/  @!PT LDS RZ, [RZ] ;  /* 0x00000000fffff984 */ /* 0x000fe20000000800 */
[----:B------:R4:W-:Y:S07]  /*6910*/  MEMBAR.ALL.CTA ;  /* 0x0000000000007992 */ /* 0x0009ee0000008000 */
[----:B----4-:R-:W4:Y:S02]  /*6920*/  FENCE.VIEW.ASYNC.S ;  /* 0x00000000000073c6 */ /* 0x010f240000000000 */
[----:B----4-:R-:W-:Y:S06]  /*6930*/  BAR.SYNC.DEFER_BLOCKING 0x1, 0x80 ;  /* 0x0042000000007b1d */ /* 0x010fec0000010000 */
[----:B------:R-:W-:Y:S05]  /*6940*/  @P0 BRA `(.L_x_102) ;  /* 0x0000000000240947 */ /* 0x000fea0003800000 */
[----:B------:R-:W4:Y:S01]  /*6950*/  LDCU.64 UR12, c[0x0][0x348] ;  /* 0x00006900ff0c77ac */ /* 0x000f220008000a00 */
[----:B------:R-:W-:Y:S02]  /*6960*/  USHF.L.U32 UR9, UR49, 0x3, URZ ;  /* 0x0000000331097899 */ /* 0x000fe400080006ff */
[----:B------:R-:W-:Y:S02]  /*6970*/  USHF.L.U32 UR10, UR50, 0x6, URZ ;  /* 0x00000006320a7899 */ /* 0x000fe400080006ff */
[----:B------:R-:W-:Y:S01]  /*6980*/  UIADD3 UR8, UPT, UPT, UR47, 0x180, UR46 ;  /* 0x000001802f087890 */ /* 0x000fe2000fffe02e */
[----:B------:R-:W-:Y:S01]  /*6990*/  UMOV UR11, UR60 ;  /* 0x0000003c000b7c82 */ /* 0x000fe20008000000 */
[----:B----4-:R-:W-:Y:S04]  /*69a0*/  UIADD3 UR4, UP0, UPT, UR12, 0x680, URZ ;  /* 0x000006800c047890 */ /* 0x010fe8000ff1e0ff */
[----:B------:R-:W-:Y:S09]  /*69b0*/  UIADD3.X UR5, UPT, UPT, URZ, UR13, URZ, UP0, !UPT ;  /* 0x0000000dff057290 */ /* 0x000ff200087fe4ff */
[----:B------:R4:W-:Y:S02]  /*69c0*/  UTMASTG.3D [UR8], [UR4] ;  /* 0x00000008040073b5 */ /* 0x0009e40008010000 */
[----:B----4-:R0:W-:Y:S02]  /*69d0*/  UTMACMDFLUSH ;  /* 0x00000000000079b7 */ /* 0x0101e40000000000 */
.L_x_102:
[----:B------:R-:W-:Y:S05]  /*69e0*/  BSYNC.RECONVERGENT B0 ;  /* 0x0000000000007941 */ /* 0x000fea0003800200 */
.L_x_101:
[----:B------:R-:W-:Y:S04]  /*69f0*/  BSSY.RECONVERGENT B0, `(.L_x_103) ;  /* 0x0000003000007945 */ /* 0x000fe80003800200 */
[----:B------:R-:W-:Y:S05]  /*6a00*/  @P0 BRA `(.L_x_104) ;  /* 0x0000000000040947 */ /* 0x000fea0003800000 */
[----:B------:R-:W-:Y:S04]  /*6a10*/  DEPBAR.LE SB0, 0x0 ;  /* 0x000080000000791a */ /* 0x000fe80000000000 */
.L_x_104:
[----:B------:R-:W-:Y:S05]  /*6a20*/  BSYNC.RECONVERGENT B0 ;  /* 0x0000000000007941 */ /* 0x000fea0003800200 */
.L_x_103:
[----:B------:R-:W-:Y:S01]  /*6a30*/  BAR.SYNC.DEFER_BLOCKING 0x1, 0x80 ;  /* 0x0042000000007b1d */ /* 0x000fe20000010000 */
[----:B------:R-:W-:Y:S04]  /*6a40*/  UIADD3 UR52, UPT, UPT, UR52, 0x1, URZ ;  /* 0x0000000134347890 */ /* 0x000fe8000fffe0ff */
[----:B------:R-:W-:Y:S09]  /*6a50*/  UISETP.NE.AND UP0, UPT, UR52, URZ, UPT ;  /* 0x000000ff3400728c */ /* 0x000ff2000bf05270 */
[----:B------:R-:W-:Y:S05]  /*6a60*/  BRA.U !UP0, `(.L_x_105) ;  /* 0x00000001082c7547 */ /* 0x000fea000b800000 */
[----:B------:R-:W4:Y:S01]  /*6a70*/  S2UR UR5, SR_CgaCtaId ;  /* 0x00000000000579c3 */ /* 0x000f220000008800 */
[----:B------:R-:W-:Y:S01]  /*6a80*/  UISETP.NE.AND UP0, UPT, UR51, URZ, UPT ;  /* 0x000000ff3300728c */ /* 0x000fe2000bf05270 */
[----:B------:R-:W-:Y:S10]  /*6a90*/  ISETP.NE.AND P0, PT, R40, RZ, PT ;  /* 0x000000ff2800720c */ /* 0x000ff40003f05270 */
[----:B------:R-:W-:Y:S04]  /*6aa0*/  @UP0 ULEA UR4, UR53, UR47, 0x3 ;  /* 0x0000002f35040291 */ /* 0x000fe8000f8e18ff */
[----:B------:R-:W-:Y:S04]  /*6ab0*/  @UP0 UIADD3 UR4, UPT, UPT, UR4, 0x70, URZ ;  /* 0x0000007004040890 */ /* 0x000fe8000fffe0ff */
[----:B----4-:R-:W-:Y:S09]  /*6ac0*/  @UP0 UPRMT UR4, UR5, 0x654, UR4 ;  /* 0x0000065405040896 */ /* 0x010ff20008000004 */
[----:B------:R-:W-:Y:S01]  /*6ad0*/  @P0 SYNCS.ARRIVE.TRANS64.RED.A1T0 RZ, [UR4], RZ ;  /* 0x000000ffffff09a7 */ /* 0x000fe20008100404 */
[----:B------:R-:W-:Y:S04]  /*6ae0*/  UIADD3 UR4, UPT, UPT, UR53, 0x1, URZ ;  /* 0x0000000135047890 */ /* 0x000fe8000fffe0ff */
[----:B------:R-:W-:Y:S04]  /*6af0*/  UISETP.NE.AND UP0, UPT, UR4, 0x2, UPT ;  /* 0x000000020400788c */ /* 0x000fe8000bf05270 */
[----:B------:R-:W-:Y:S11]  /*6b00*/  USEL UR53, UR4, URZ, UP0 ;  /* 0x000000ff04357287 */ /* 0x000ff60008000000 */
[----:B------:R-:W-:Y:S01]  /*6b10*/  @!UPT UIADD3 URZ, UPT, UPT, URZ, URZ, URZ ;  /* 0x000000fffffff290 */ /* 0x000fe2000fffe0ff */
.L_x_105:
[----:B------:R-:W-:Y:S01]  /*6b20*/  UISETP.NE.AND UP2, UPT, UR55, URZ, UPT ;  /* 0x000000ff3700728c */ /* 0x000fe2000bf45270 */
[----:B------:R-:W-:Y:S01]  /*6b30*/  R2UR UR5, R31 ;  /* 0x000000001f0572ca */ /* 0x000fe200000e0000 */
[----:B------:R-:W-:Y:S01]  /*6b40*/  UISETP.NE.AND UP0, UPT, UR6, 0x4, UPT ;  /* 0x000000040600788c */ /* 0x000fe2000bf05270 */
[----:B------:R-:W-:Y:S01]  /*6b50*/  R2UR UR4, R32 ;  /* 0x00000000200472ca */ /* 0x000fe200000e0000 */
[----:B------:R-:W-:Y:S01]  /*6b60*/  UISETP.NE.AND UP1, UPT, UR7, 0x2, UPT ;  /* 0x000000020700788c */ /* 0x000fe2000bf25270 */
[----:B------:R-:W-:Y:S01]  /*6b70*/  R2UR UR60, R39 ;  /* 0x00000000273c72ca */ /* 0x000fe200000e0000 */
[----:B------:R-:W-:Y:S01]  /*6b80*/  USEL UR38, UR6, URZ, UP0 ;  /* 0x000000ff06267287 */ /* 0x000fe20008000000 */
[C---:B------:R-:W-:Y:S01]  /*6b90*/  ISETP.NE.AND P0, PT, R42.reuse, 0x2, PT ;  /* 0x000000022a00780c */ /* 0x040fe20003f05270 */
[----:B------:R-:W-:Y:S03]  /*6ba0*/  USEL UR48, UR7, URZ, UP1 ;  /* 0x000000ff07307287 */ /* 0x000fe60008800000 */
[----:B------:R-:W-:Y:S02]  /*6bb0*/  SEL R3, RZ, 0x1, P0 ;  /* 0x00000001ff037807 */ /* 0x000fe40000000000 */
[----:B------:R-:W-:Y:S01]  /*6bc0*/  SEL R42, R42, RZ, P0 ;  /* 0x000000ff2a2a7207 */ /* 0x000fe20000000000 */
[----:B------:R-:W-:Y:S01]  /*6bd0*/  UIADD3 UR49, UPT, UPT, UR36, UR5, URZ ;  /* 0x0000000524317290 */ /* 0x000fe2000fffe0ff */
[----:B------:R-:W-:Y:S01]  /*6be0*/  LOP3.LUT R34, R34, R3, RZ, 0x3c, !PT ;  /* 0x0000000322227212 */ /* 0x000fe200078e3cff */
[----:B------:R-:W-:Y:S02]  /*6bf0*/  UIADD3 UR50, UPT, UPT, UR37, UR4, URZ ;  /* 0x0000000425327290 */ /* 0x000fe4000fffe0ff */
[----:B------:R-:W-:Y:S02]  /*6c00*/  USEL UR5, URZ, 0x1, UP0 ;  /* 0x00000001ff057887 */ /* 0x000fe40008000000 */
[----:B------:R-:W-:Y:S04]  /*6c10*/  USEL UR4, URZ, 0x1, UP1 ;  /* 0x00000001ff047887 */ /* 0x000fe80008800000 */
[----:B------:R-:W-:Y:S02]  /*6c20*/  LOP3.LUT R35, R35, UR5, RZ, 0x3c, !PT ;  /* 0x0000000523237c12 */ /* 0x000fe4000f8e3cff */
[----:B------:R-:W-:Y:S01]  /*6c30*/  LOP3.LUT R36, R36, UR4, RZ, 0x3c, !PT ;  /* 0x0000000424247c12 */ /* 0x000fe2000f8e3cff */
[----:B------:R-:W-:Y:S06]  /*6c40*/  BRA.U UP2, `(.L_x_106) ;  /* 0xffffffed02207547 */ /* 0x000fec000b83ffff */
[----:B------:R-:W-:-:S13]  /*6c50*/  R2UR UR4, R33 ;  /* 0x00000000210472ca */ /* 0x000fda00000e0000 */
[----:B------:R-:W-:-:S09]  /*6c60*/  UISETP.NE.AND UP0, UPT, UR4, URZ, UPT ;  /* 0x000000ff0400728c */ /* 0x000fd2000bf05270 */
[----:B------:R-:W-:Y:S05]  /*6c70*/  BRA.U !UP0, `(.L_x_107) ;  /* 0x0000000108407547 */ /* 0x000fea000b800000 */
[----:B------:R-:W4:Y:S02]  /*6c80*/  LDCU.64 UR4, c[0x0][0x890] ;  /* 0x00011200ff0477ac */ /* 0x000f240008000a00 */
[----:B----4-:R-:W-:-:S04]  /*6c90*/  UISETP.NE.U32.AND UP0, UPT, UR4, URZ, UPT ;  /* 0x000000ff0400728c */ /* 0x010fc8000bf05070 */
[----:B------:R-:W-:-:S09]  /*6ca0*/  UISETP.NE.AND.EX UP0, UPT, UR5, URZ, UPT, UP0 ;  /* 0x000000ff0500728c */ /* 0x000fd2000bf05300 */
[----:B------:R-:W-:Y:S05]  /*6cb0*/  BRA.U UP0, `(.L_x_108) ;  /* 0x00000001000c7547 */ /* 0x000fea000b800000 */
[----:B------:R-:W-:-:S13]  /*6cc0*/  FSETP.NEU.AND P0, PT, RZ, UR43, PT ;  /* 0x0000002bff007c0b */ /* 0x000fda000bf0d000 */
[----:B------:R-:W-:Y:S05]  /*6cd0*/  @!P0 EXIT ;  /* 0x000000000000894d */ /* 0x000fea0003800000 */
[----:B------:R-:W-:Y:S05]  /*6ce0*/  BRA `(.L_x_107) ;  /* 0x0000000000247947 */ /* 0x000fea0003800000 */
.L_x_108:
[----:B------:R-:W-:-:S13]  /*6cf0*/  LOP3.LUT P0, RZ, R19, 0xff, RZ, 0xc0, !PT ;  /* 0x000000ff13ff7812 */ /* 0x000fda000780c0ff */
[----:B------:R-:W-:Y:S05]  /*6d00*/  @P0 BRA `(.L_x_109) ;  /* 0x0000000000140947 */ /* 0x000fea0003800000 */
[----:B------:R-:W4:Y:S02]  /*6d10*/  LDCU.64 UR4, c[0x0][0x888] ;  /* 0x00011100ff0477ac */ /* 0x000f240008000a00 */
[----:B----4-:R-:W-:-:S04]  /*6d20*/  ISETP.NE.U32.AND P0, PT, RZ, UR4, PT ;  /* 0x00000004ff007c0c */ /* 0x010fc8000bf05070 */
[----:B------:R-:W-:-:S13]  /*6d30*/  ISETP.NE.AND.EX P0, PT, RZ, UR5, PT, P0 ;  /* 0x00000005ff007c0c */ /* 0x000fda000bf05300 */
[----:B------:R-:W-:Y:S05]  /*6d40*/  @!P0 EXIT ;  /* 0x000000000000894d */ /* 0x000fea0003800000 */
[----:B------:R-:W-:Y:S05]  /*6d50*/  BRA `(.L_x_107) ;  /* 0x0000000000087947 */ /* 0x000fea0003800000 */
.L_x_109:
[----:B------:R-:W-:-:S13]  /*6d60*/  FSETP.NEU.AND P0, PT, RZ, UR43, PT ;  /* 0x0000002bff007c0b */ /* 0x000fda000bf0d000 */
[----:B------:R-:W-:Y:S05]  /*6d70*/  @!P0 EXIT ;  /* 0x000000000000894d */ /* 0x000fea0003800000 */
.L_x_107:
[----:B------:R-:W-:-:S04]  /*6d80*/  DEPBAR.LE SB0, 0x0 ;  /* 0x000080000000791a */ /* 0x000fc80000000000 */
[----:B------:R-:W-:Y:S05]  /*6d90*/  EXIT ;  /* 0x000000000000794d */ /* 0x000fea0003800000 */
.L_x_24:
[----:B---3--:R3:W4:Y:S02]  /*6da0*/  SYNCS.PHASECHK.TRANS64.TRYWAIT P0, [R3+URZ+0x100], R2 ;  /* 0x00010002030075a7 */ /* 0x00872400080011ff */
[----:B----4-:R-:W-:Y:S05]  /*6db0*/  @!P0 NANOSLEEP.SYNCS 0x989680 ;  /* 0x009896800000895d */ /* 0x010fea0003900000 */
[----:B------:R-:W4:Y:S02]  /*6dc0*/  @!P0 SYNCS.PHASECHK.TRANS64 P0, [R3+URZ+0x100], R2 ;  /* 0x00010002030085a7 */ /* 0x000f2400080010ff */
[----:B----4-:R-:W-:Y:S05]  /*6dd0*/  @!P0 BRA `(.L_x_24) ;  /* 0xfffffffc00f08947 */ /* 0x010fea000383ffff */
[----:B------:R-:W-:Y:S05]  /*6de0*/  BRA `(.L_x_110) ;  /* 0xffffffa800a47947 */ /* 0x000fea000383ffff */
.L_x_27:
[----:B--2---:R-:W-:-:S07]  /*6df0*/  MOV R0, UR57 ;  /* 0x0000003900007c02 */ /* 0x004fce0008000f00 */
.L_x_111:
[----:B--2---:R2:W3:Y:S02]  /*6e00*/  SYNCS.PHASECHK.TRANS64.TRYWAIT P0, [R0+URZ+0x30], R3 ;  /* 0x00003003000075a7 */ /* 0x0044e400080011ff */
[----:B---3--:R-:W-:Y:S05]  /*6e10*/  @!P0 NANOSLEEP.SYNCS 0x989680 ;  /* 0x009896800000895d */ /* 0x008fea0003900000 */
[----:B------:R-:W3:Y:S02]  /*6e20*/  @!P0 SYNCS.PHASECHK.TRANS64 P0, [R0+URZ+0x30], R3 ;  /* 0x00003003000085a7 */ /* 0x000ee400080010ff */
[----:B---3--:R-:W-:Y:S05]  /*6e30*/  @!P0 BRA `(.L_x_111) ;  /* 0xfffffffc00f08947 */ /* 0x008fea000383ffff */
[----:B------:R-:W-:Y:S05]  /*6e40*/  BRA `(.L_x_26) ;  /* 0xffffffa800ec7947 */ /* 0x000fea000383ffff */
.L_x_36:
[----:B-1----:R-:W-:-:S07]  /*6e50*/  MOV R0, UR57 ;  /* 0x0000003900007c02 */ /* 0x002fce0008000f00 */
.L_x_112:
[----:B-1----:R1:W2:Y:S02]  /*6e60*/  SYNCS.PHASECHK.TRANS64.TRYWAIT P0, [R0+URZ+0x30], R3 ;  /* 0x00003003000075a7 */ /* 0x0022a400080011ff */
[----:B--2---:R-:W-:Y:S05]  /*6e70*/  @!P0 NANOSLEEP.SYNCS 0x989680 ;  /* 0x009896800000895d */ /* 0x004fea0003900000 */
[----:B------:R-:W2:Y:S02]  /*6e80*/  @!P0 SYNCS.PHASECHK.TRANS64 P0, [R0+URZ+0x30], R3 ;  /* 0x00003003000085a7 */ /* 0x000ea400080010ff */
[----:B--2---:R-:W-:Y:S05]  /*6e90*/  @!P0 BRA `(.L_x_112) ;  /* 0xfffffffc00f08947 */ /* 0x004fea000383ffff */
[----:B------:R-:W-:Y:S05]  /*6ea0*/  BRA `(.L_x_35) ;  /* 0xffffffb000447947 */ /* 0x000fea000383ffff */
.L_x_43:
[----:B-1----:R1:W4:Y:S02]  /*6eb0*/  SYNCS.PHASECHK.TRANS64.TRYWAIT P0, [R3+URZ+0x90], R0 ;  /* 0x00009000030075a7 */ /* 0x00232400080011ff */
[----:B----4-:R-:W-:Y:S05]  /*6ec0*/  @!P0 NANOSLEEP.SYNCS 0x989680 ;  /* 0x009896800000895d */ /* 0x010fea0003900000 */
[----:B------:R-:W4:Y:S02]  /*6ed0*/  @!P0 SYNCS.PHASECHK.TRANS64 P0, [R3+URZ+0x90], R0 ;  /* 0x00009000030085a7 */ /* 0x000f2400080010ff */
[----:B----4-:R-:W-:Y:S05]  /*6ee0*/  @!P0 BRA `(.L_x_43) ;  /* 0xfffffffc00f08947 */ /* 0x010fea000383ffff */
[----:B------:R-:W-:Y:S05]  /*6ef0*/  BRA `(.L_x_113) ;  /* 0xffffffb4007c7947 */ /* 0x000fea000383ffff */
.L_x_47:
[----:B-1----:R-:W-:-:S07]  /*6f00*/  MOV R0, UR4 ;  /* 0x0000000400007c02 */ /* 0x002fce0008000f00 */
.L_x_114:
[----:B-1----:R1:W2:Y:S02]  /*6f10*/  SYNCS.PHASECHK.TRANS64.TRYWAIT P0, [R0+URZ], R3 ;  /* 0x00000003000075a7 */ /* 0x0022a400080011ff */
[----:B--2---:R-:W-:Y:S05]  /*6f20*/  @!P0 NANOSLEEP.SYNCS 0x989680 ;  /* 0x009896800000895d */ /* 0x004fea0003900000 */
[----:B------:R-:W2:Y:S02]  /*6f30*/  @!P0 SYNCS.PHASECHK.TRANS64 P0, [R0+URZ], R3 ;  /* 0x00000003000085a7 */ /* 0x000ea400080010ff */
[----:B--2---:R-:W-:Y:S05]  /*6f40*/  @!P0 BRA `(.L_x_114) ;  /* 0xfffffffc00f08947 */ /* 0x004fea000383ffff */
[----:B------:R-:W-:Y:S05]  /*6f50*/  BRA `(.L_x_115) ;  /* 0xffffffbc00287947 */ /* 0x000fea000383ffff */
.L_x_48:
[----:B------:R-:W-:-:S07]  /*6f60*/  MOV R0, UR5 ;  /* 0x0000000500007c02 */ /* 0x000fce0008000f00 */
.L_x_116:
[----:B-1----:R1:W2:Y:S02]  /*6f70*/  SYNCS.PHASECHK.TRANS64.TRYWAIT P0, [R0+URZ], R3 ;  /* 0x00000003000075a7 */ /* 0x0022a400080011ff */
[----:B--2---:R-:W-:Y:S05]  /*6f80*/  @!P0 NANOSLEEP.SYNCS 0x989680 ;  /* 0x009896800000895d */ /* 0x004fea0003900000 */
[----:B------:R-:W2:Y:S02]  /*6f90*/  @!P0 SYNCS.PHASECHK.TRANS64 P0, [R0+URZ], R3 ;  /* 0x00000003000085a7 */ /* 0x000ea400080010ff */
[----:B--2---:R-:W-:Y:S05]  /*6fa0*/  @!P0 BRA `(.L_x_116) ;  /* 0xfffffffc00f08947 */ /* 0x004fea000383ffff */
[----:B------:R-:W-:Y:S05]  /*6fb0*/  BRA `(.L_x_117) ;  /* 0xffffffbc00347947 */ /* 0x000fea000383ffff */
.L_x_49:
[----:B------:R-:W-:-:S07]  /*6fc0*/  MOV R0, UR5 ;  /* 0x0000000500007c02 */ /* 0x000fce0008000f00 */
.L_x_118:
[----:B-1----:R1:W2:Y:S02]  /*6fd0*/  SYNCS.PHASECHK.TRANS64.TRYWAIT P0, [R0+URZ], R3 ;  /* 0x00000003000075a7 */ /* 0x0022a400080011ff */
[----:B--2---:R-:W-:Y:S05]  /*6fe0*/  @!P0 NANOSLEEP.SYNCS 0x989680 ;  /* 0x009896800000895d */ /* 0x004fea0003900000 */
[----:B------:R-:W2:Y:S02]  /*6ff0*/  @!P0 SYNCS.PHASECHK.TRANS64 P0, [R0+URZ], R3 ;  /* 0x00000003000085a7 */ /* 0x000ea400080010ff */
[----:B--2---:R-:W-:Y:S05]  /*7000*/  @!P0 BRA `(.L_x_118) ;  /* 0xfffffffc00f08947 */ /* 0x004fea000383ffff */
[----:B------:R-:W-:Y:S05]  /*7010*/  BRA `(.L_x_119) ;  /* 0xffffffbc00407947 */ /* 0x000fea000383ffff */
.L_x_50:
[----:B------:R-:W-:-:S07]  /*7020*/  MOV R0, UR5 ;  /* 0x0000000500007c02 */ /* 0x000fce0008000f00 */
.L_x_120:
[----:B-1----:R1:W2:Y:S02]  /*7030*/  SYNCS.PHASECHK.TRANS64.TRYWAIT P0, [R0+URZ], R3 ;  /* 0x00000003000075a7 */ /* 0x0022a400080011ff */
[----:B--2---:R-:W-:Y:S05]  /*7040*/  @!P0 NANOSLEEP.SYNCS 0x989680 ;  /* 0x009896800000895d */ /* 0x004fea0003900000 */
[----:B------:R-:W2:Y:S02]  /*7050*/  @!P0 SYNCS.PHASECHK.TRANS64 P0, [R0+URZ], R3 ;  /* 0x00000003000085a7 */ /* 0x000ea400080010ff */
[----:B--2---:R-:W-:Y:S05]  /*7060*/  @!P0 BRA `(.L_x_120) ;  /* 0xfffffffc00f08947 */ /* 0x004fea000383ffff */
[----:B------:R-:W-:Y:S05]  /*7070*/  BRA `(.L_x_121) ;  /* 0xffffffbc004c7947 */ /* 0x000fea000383ffff */
.L_x_51:
[----:B------:R-:W-:-:S07]  /*7080*/  MOV R0, UR5 ;  /* 0x0000000500007c02 */ /* 0x000fce0008000f00 */
.L_x_122:
[----:B-1----:R1:W2:Y:S02]  /*7090*/  SYNCS.PHASECHK.TRANS64.TRYWAIT P0, [R0+URZ], R3 ;  /* 0x00000003000075a7 */ /* 0x0022a400080011ff */
[----:B--2---:R-:W-:Y:S05]  /*70a0*/  @!P0 NANOSLEEP.SYNCS 0x989680 ;  /* 0x009896800000895d */ /* 0x004fea0003900000 */
[----:B------:R-:W2:Y:S02]  /*70b0*/  @!P0 SYNCS.PHASECHK.TRANS64 P0, [R0+URZ], R3 ;  /* 0x00000003000085a7 */ /* 0x000ea400080010ff */
[----:B--2---:R-:W-:Y:S05]  /*70c0*/  @!P0 BRA `(.L_x_122) ;  /* 0xfffffffc00f08947 */ /* 0x004fea000383ffff */
[----:B------:R-:W-:Y:S05]  /*70d0*/  BRA `(.L_x_123) ;  /* 0xffffffbc00587947 */ /* 0x000fea000383ffff */
.L_x_54:
[----:B--2---:R2:W3:Y:S02]  /*70e0*/  SYNCS.PHASECHK.TRANS64.TRYWAIT P0, [R2+URZ+0xf0], R5 ;  /* 0x0000f005020075a7 */ /* 0x0044e400080011ff */
[----:B---3--:R-:W-:Y:S05]  /*70f0*/  @!P0 NANOSLEEP.SYNCS 0x989680 ;  /* 0x009896800000895d */ /* 0x008fea0003900000 */
[----:B------:R-:W3:Y:S02]  /*7100*/  @!P0 SYNCS.PHASECHK.TRANS64 P0, [R2+URZ+0xf0], R5 ;  /* 0x0000f005020085a7 */ /* 0x000ee400080010ff */
[----:B---3--:R-:W-:Y:S05]  /*7110*/  @!P0 BRA `(.L_x_54) ;  /* 0xfffffffc00f08947 */ /* 0x008fea000383ffff */
[----:B------:R-:W-:Y:S05]  /*7120*/  BRA `(.L_x_124) ;  /* 0xffffffbc00b47947 */ /* 0x000fea000383ffff */
.L_x_55:
[----:B------:R-:W-:-:S07]  /*7130*/  MOV R2, UR4 ;  /* 0x0000000400027c02 */ /* 0x000fce0008000f00 */
.L_x_125:
[----:B--2---:R2:W3:Y:S02]  /*7140*/  SYNCS.PHASECHK.TRANS64.TRYWAIT P0, [R2+URZ+0xa0], R5 ;  /* 0x0000a005020075a7 */ /* 0x0044e400080011ff */
[----:B---3--:R-:W-:Y:S05]  /*7150*/  @!P0 NANOSLEEP.SYNCS 0x989680 ;  /* 0x009896800000895d */ /* 0x008fea0003900000 */
[----:B------:R-:W3:Y:S02]  /*7160*/  @!P0 SYNCS.PHASECHK.TRANS64 P0, [R2+URZ+0xa0], R5 ;  /* 0x0000a005020085a7 */ /* 0x000ee400080010ff */
[----:B---3--:R-:W-:Y:S05]  /*7170*/  @!P0 BRA `(.L_x_125) ;  /* 0xfffffffc00f08947 */ /* 0x008fea000383ffff */
[----:B------:R-:W-:Y:S05]  /*7180*/  BRA `(.L_x_126) ;  /* 0xffffffbc00c47947 */ /* 0x000fea000383ffff */
.L_x_56:
[----:B--2---:R2:W3:Y:S02]  /*7190*/  SYNCS.PHASECHK.TRANS64.TRYWAIT P1, [R2+URZ+0x90], R5 ;  /* 0x00009005020075a7 */ /* 0x0044e400080211ff */
[----:B---3--:R-:W-:Y:S05]  /*71a0*/  @!P1 NANOSLEEP.SYNCS 0x989680 ;  /* 0x009896800000995d */ /* 0x008fea0003900000 */
[----:B------:R-:W3:Y:S02]  /*71b0*/  @!P1 SYNCS.PHASECHK.TRANS64 P1, [R2+URZ+0x90], R5 ;  /* 0x00009005020095a7 */ /* 0x000ee400080210ff */
[----:B---3--:R-:W-:Y:S05]  /*71c0*/  @!P1 BRA `(.L_x_56) ;  /* 0xfffffffc00f09947 */ /* 0x008fea000383ffff */
[----:B------:R-:W-:Y:S05]  /*71d0*/  BRA `(.L_x_127) ;  /* 0xffffffbc00f47947 */ /* 0x000fea000383ffff */
.L_x_59:
[----:B------:R-:W-:-:S07]  /*71e0*/  MOV R0, UR4 ;  /* 0x0000000400007c02 */ /* 0x000fce0008000f00 */
.L_x_128:
[----:B--2---:R2:W3:Y:S02]  /*71f0*/  SYNCS.PHASECHK.TRANS64.TRYWAIT P0, [R0+URZ+0xa0], R3 ;  /* 0x0000a003000075a7 */ /* 0x0044e400080011ff */
[----:B---3--:R-:W-:Y:S05]  /*7200*/  @!P0 NANOSLEEP.SYNCS 0x989680 ;  /* 0x009896800000895d */ /* 0x008fea0003900000 */
[----:B------:R-:W3:Y:S02]  /*7210*/  @!P0 SYNCS.PHASECHK.TRANS64 P0, [R0+URZ+0xa0], R3 ;  /* 0x0000a003000085a7 */ /* 0x000ee400080010ff */
[----:B---3--:R-:W-:Y:S05]  /*7220*/  @!P0 BRA `(.L_x_128) ;  /* 0xfffffffc00f08947 */ /* 0x008fea000383ffff */
[----:B------:R-:W-:Y:S05]  /*7230*/  BRA `(.L_x_58) ;  /* 0xffffffc000487947 */ /* 0x000fea000383ffff */
.L_x_66:
[----:B-1----:R1:W2:Y:S02]  /*7240*/  SYNCS.PHASECHK.TRANS64.TRYWAIT P1, [R0+URZ+0x90], R5 ;  /* 0x00009005000075a7 */ /* 0x0022a400080211ff */
[----:B--2---:R-:W-:Y:S05]  /*7250*/  @!P1 NANOSLEEP.SYNCS 0x989680 ;  /* 0x009896800000995d */ /* 0x004fea0003900000 */
[----:B------:R-:W2:Y:S02]  /*7260*/  @!P1 SYNCS.PHASECHK.TRANS64 P1, [R0+URZ+0x90], R5 ;  /* 0x00009005000095a7 */ /* 0x000ea400080210ff */
[----:B--2---:R-:W-:Y:S05]  /*7270*/  @!P1 BRA `(.L_x_66) ;  /* 0xfffffffc00f09947 */ /* 0x004fea000383ffff */
[----:B------:R-:W-:Y:S05]  /*7280*/  BRA `(.L_x_129) ;  /* 0xffffffc400b07947 */ /* 0x000fea000383ffff */
.L_x_67:
[----:B------:R-:W-:-:S13]  /*7290*/  R2UR UR4, R13 ;  /* 0x000000000d0472ca */ /* 0x000fda00000e0000 */
[----:B------:R-:W-:-:S07]  /*72a0*/  MOV R3, UR4 ;  /* 0x0000000400037c02 */ /* 0x000fce0008000f00 */
.L_x_130:
[----:B-1----:R1:W2:Y:S02]  /*72b0*/  SYNCS.PHASECHK.TRANS64.TRYWAIT P0, [R3+URZ+0xd0], R0 ;  /* 0x0000d000030075a7 */ /* 0x0022a400080011ff */
[----:B--2---:R-:W-:Y:S05]  /*72c0*/  @!P0 NANOSLEEP.SYNCS 0x989680 ;  /* 0x009896800000895d */ /* 0x004fea0003900000 */
[----:B------:R-:W2:Y:S02]  /*72d0*/  @!P0 SYNCS.PHASECHK.TRANS64 P0, [R3+URZ+0xd0], R0 ;  /* 0x0000d000030085a7 */ /* 0x000ea400080010ff */
[----:B--2---:R-:W-:Y:S05]  /*72e0*/  @!P0 BRA `(.L_x_130) ;  /* 0xfffffffc00f08947 */ /* 0x004fea000383ffff */
[----:B------:R-:W-:Y:S05]  /*72f0*/  BRA `(.L_x_131) ;  /* 0xffffffc800047947 */ /* 0x000fea000383ffff */
.L_x_70:
[----:B------:R-:W-:Y:S07]  /*7300*/  MOV R0, UR5 ;  /* 0x0000000500007c02 */ /* 0x000fee0008000f00 */
.L_x_132:
[----:B-1----:R1:W2:Y:S02]  /*7310*/  SYNCS.PHASECHK.TRANS64.TRYWAIT P0, [R0+URZ], R3 ;  /* 0x00000003000075a7 */ /* 0x0022a400080011ff */
[----:B--2---:R-:W-:Y:S05]  /*7320*/  @!P0 NANOSLEEP.SYNCS 0x989680 ;  /* 0x009896800000895d */ /* 0x004fea0003900000 */
[----:B------:R-:W2:Y:S02]  /*7330*/  @!P0 SYNCS.PHASECHK.TRANS64 P0, [R0+URZ], R3 ;  /* 0x00000003000085a7 */ /* 0x000ea400080010ff */
[----:B--2---:R-:W-:Y:S05]  /*7340*/  @!P0 BRA `(.L_x_132) ;  /* 0xfffffffc00f08947 */ /* 0x004fea000383ffff */
[----:B------:R-:W-:Y:S05]  /*7350*/  BRA `(.L_x_69) ;  /* 0xffffffc800207947 */ /* 0x000fea000383ffff */
.L_x_73:
[----:B------:R-:W-:-:S07]  /*7360*/  MOV R0, UR4 ;  /* 0x0000000400007c02 */ /* 0x000fce0008000f00 */
.L_x_133:
[----:B--2---:R2:W3:Y:S02]  /*7370*/  SYNCS.PHASECHK.TRANS64.TRYWAIT P0, [R0+URZ], R3 ;  /* 0x00000003000075a7 */ /* 0x0044e400080011ff */
[----:B---3--:R-:W-:Y:S05]  /*7380*/  @!P0 NANOSLEEP.SYNCS 0x989680 ;  /* 0x009896800000895d */ /* 0x008fea0003900000 */
[----:B------:R-:W3:Y:S02]  /*7390*/  @!P0 SYNCS.PHASECHK.TRANS64 P0, [R0+URZ], R3 ;  /* 0x00000003000085a7 */ /* 0x000ee400080010ff */
[----:B---3--:R-:W-:Y:S05]  /*73a0*/  @!P0 BRA `(.L_x_133) ;  /* 0xfffffffc00f08947 */ /* 0x008fea000383ffff */
[----:B------:R-:W-:Y:S05]  /*73b0*/  BRA `(.L_x_134) ;  /* 0xffffffd0002c7947 */ /* 0x000fea000383ffff */
.L_x_74:
[----:B------:R-:W-:-:S07]  /*73c0*/  MOV R0, UR5 ;  /* 0x0000000500007c02 */ /* 0x000fce0008000f00 */
.L_x_135:
[----:B-1----:R1:W2:Y:S02]  /*73d0*/  SYNCS.PHASECHK.TRANS64.TRYWAIT P0, [R0+URZ], R3 ;  /* 0x00000003000075a7 */ /* 0x0022a400080011ff */
[----:B--2---:R-:W-:Y:S05]  /*73e0*/  @!P0 NANOSLEEP.SYNCS 0x989680 ;  /* 0x009896800000895d */ /* 0x004fea0003900000 */
[----:B------:R-:W2:Y:S02]  /*73f0*/  @!P0 SYNCS.PHASECHK.TRANS64 P0, [R0+URZ], R3 ;  /* 0x00000003000085a7 */ /* 0x000ea400080010ff */
[----:B--2---:R-:W-:Y:S05]  /*7400*/  @!P0 BRA `(.L_x_135) ;  /* 0xfffffffc00f08947 */ /* 0x004fea000383ffff */
[----:B------:R-:W-:Y:S05]  /*7410*/  BRA `(.L_x_136) ;  /* 0xffffffd000387947 */ /* 0x000fea000383ffff */
.L_x_75:
[----:B------:R-:W-:-:S07]  /*7420*/  MOV R0, UR5 ;  /* 0x0000000500007c02 */ /* 0x000fce0008000f00 */
.L_x_137:
[----:B-1----:R1:W2:Y:S02]  /*7430*/  SYNCS.PHASECHK.TRANS64.TRYWAIT P0, [R0+URZ], R3 ;  /* 0x00000003000075a7 */ /* 0x0022a400080011ff */
[----:B--2---:R-:W-:Y:S05]  /*7440*/  @!P0 NANOSLEEP.SYNCS 0x989680 ;  /* 0x009896800000895d */ /* 0x004fea0003900000 */
[----:B------:R-:W2:Y:S02]  /*7450*/  @!P0 SYNCS.PHASECHK.TRANS64 P0, [R0+URZ], R3 ;  /* 0x00000003000085a7 */ /* 0x000ea400080010ff */
[----:B--2---:R-:W-:Y:S05]  /*7460*/  @!P0 BRA `(.L_x_137) ;  /* 0xfffffffc00f08947 */ /* 0x004fea000383ffff */
[----:B------:R-:W-:Y:S05]  /*7470*/  BRA `(.L_x_138) ;  /* 0xffffffd000447947 */ /* 0x000fea000383ffff */
.L_x_76:
[----:B------:R-:W-:-:S07]  /*7480*/  MOV R0, UR4 ;  /* 0x0000000400007c02 */ /* 0x000fce0008000f00 */
.L_x_139:
[----:B-1----:R1:W2:Y:S02]  /*7490*/  SYNCS.PHASECHK.TRANS64.TRYWAIT P0, [R0+URZ], R3 ;  /* 0x00000003000075a7 */ /* 0x0022a400080011ff */
[----:B--2---:R-:W-:Y:S05]  /*74a0*/  @!P0 NANOSLEEP.SYNCS 0x989680 ;  /* 0x009896800000895d */ /* 0x004fea0003900000 */
[----:B------:R-:W2:Y:S02]  /*74b0*/  @!P0 SYNCS.PHASECHK.TRANS64 P0, [R0+URZ], R3 ;  /* 0x00000003000085a7 */ /* 0x000ea400080010ff */
[----:B--2---:R-:W-:Y:S05]  /*74c0*/  @!P0 BRA `(.L_x_139) ;  /* 0xfffffffc00f08947 */ /* 0x004fea000383ffff */
[----:B------:R-:W-:Y:S05]  /*74d0*/  BRA `(.L_x_140) ;  /* 0xffffffd000507947 */ /* 0x000fea000383ffff */
.L_x_81:
[----:B--2---:R2:W3:Y:S02]  /*74e0*/  SYNCS.PHASECHK.TRANS64.TRYWAIT P0, [R3+URZ+0x90], R0 ;  /* 0x00009000030075a7 */ /* 0x0044e400080011ff */
[----:B---3--:R-:W-:Y:S05]  /*74f0*/  @!P0 NANOSLEEP.SYNCS 0x989680 ;  /* 0x009896800000895d */ /* 0x008fea0003900000 */
[----:B------:R-:W3:Y:S02]  /*7500*/  @!P0 SYNCS.PHASECHK.TRANS64 P0, [R3+URZ+0x90], R0 ;  /* 0x00009000030085a7 */ /* 0x000ee400080010ff */
[----:B---3--:R-:W-:Y:S05]  /*7510*/  @!P0 BRA `(.L_x_81) ;  /* 0xfffffffc00f08947 */ /* 0x008fea000383ffff */
[----:B------:R-:W-:Y:S05]  /*7520*/  BRA `(.L_x_141) ;  /* 0xffffffd400787947 */ /* 0x000fea000383ffff */
.L_x_84:
[----:B------:R-:W-:Y:S07]  /*7530*/  MOV R0, UR24 ;  /* 0x0000001800007c02 */ /* 0x000fee0008000f00 */
.L_x_142:
[----:B--2---:R2:W3:Y:S02]  /*7540*/  SYNCS.PHASECHK.TRANS64.TRYWAIT P1, [R0+URZ+0x88], R3 ;  /* 0x00008803000075a7 */ /* 0x0044e400080211ff */
[----:B---3--:R-:W-:Y:S05]  /*7550*/  @!P1 NANOSLEEP.SYNCS 0x989680 ;  /* 0x009896800000995d */ /* 0x008fea0003900000 */
[----:B------:R-:W3:Y:S02]  /*7560*/  @!P1 SYNCS.PHASECHK.TRANS64 P1, [R0+URZ+0x88], R3 ;  /* 0x00008803000095a7 */ /* 0x000ee400080210ff */
[----:B---3--:R-:W-:Y:S05]  /*7570*/  @!P1 BRA `(.L_x_142) ;  /* 0xfffffffc00f09947 */ /* 0x008fea000383ffff */
[----:B------:R-:W-:Y:S05]  /*7580*/  BRA `(.L_x_83) ;  /* 0xffffffd800e87947 */ /* 0x000fea000383ffff */
.L_x_87:
[----:B------:R-:W-:Y:S07]  /*7590*/  MOV R3, UR4 ;  /* 0x0000000400037c02 */ /* 0x000fee0008000f00 */
.L_x_143:
[----:B--2---:R2:W3:Y:S02]  /*75a0*/  SYNCS.PHASECHK.TRANS64.TRYWAIT P0, [R3+URZ+0x70], R0 ;  /* 0x00007000030075a7 */ /* 0x0044e400080011ff */
[----:B---3--:R-:W-:Y:S05]  /*75b0*/  @!P0 NANOSLEEP.SYNCS 0x989680 ;  /* 0x009896800000895d */ /* 0x008fea0003900000 */
[----:B------:R-:W3:Y:S02]  /*75c0*/  @!P0 SYNCS.PHASECHK.TRANS64 P0, [R3+URZ+0x70], R0 ;  /* 0x00007000030085a7 */ /* 0x000ee400080010ff */
[----:B---3--:R-:W-:Y:S05]  /*75d0*/  @!P0 BRA `(.L_x_143) ;  /* 0xfffffffc00f08947 */ /* 0x008fea000383ffff */
[----:B------:R-:W-:Y:S05]  /*75e0*/  BRA `(.L_x_144) ;  /* 0xffffffdc00447947 */ /* 0x000fea000383ffff */
.L_x_89:
[----:B------:R-:W-:-:S07]  /*75f0*/  MOV R0, UR4 ;  /* 0x0000000400007c02 */ /* 0x000fce0008000f00 */
.L_x_145:
[----:B---3--:R3:W4:Y:S02]  /*7600*/  SYNCS.PHASECHK.TRANS64.TRYWAIT P0, [R0+URZ], R3 ;  /* 0x00000003000075a7 */ /* 0x00872400080011ff */
[----:B----4-:R-:W-:Y:S05]  /*7610*/  @!P0 NANOSLEEP.SYNCS 0x989680 ;  /* 0x009896800000895d */ /* 0x010fea0003900000 */
[----:B------:R-:W4:Y:S02]  /*7620*/  @!P0 SYNCS.PHASECHK.TRANS64 P0, [R0+URZ], R3 ;  /* 0x00000003000085a7 */ /* 0x000f2400080010ff */
[----:B----4-:R-:W-:Y:S05]  /*7630*/  @!P0 BRA `(.L_x_145) ;  /* 0xfffffffc00f08947 */ /* 0x010fea000383ffff */
[----:B------:R-:W-:Y:S05]  /*7640*/  BRA `(.L_x_146) ;  /* 0xffffffdc00e07947 */ /* 0x000fea000383ffff */
.L_x_91:
[----:B-1----:R1:W2:Y:S02]  /*7650*/  SYNCS.PHASECHK.TRANS64.TRYWAIT P0, [R0+URZ+0x90], R3 ;  /* 0x00009003000075a7 */ /* 0x0022a400080011ff */
[----:B--2---:R-:W-:Y:S05]  /*7660*/  @!P0 NANOSLEEP.SYNCS 0x989680 ;  /* 0x009896800000895d */ /* 0x004fea0003900000 */
[----:B------:R-:W2:Y:S02]  /*7670*/  @!P0 SYNCS.PHASECHK.TRANS64 P0, [R0+URZ+0x90], R3 ;  /* 0x00009003000085a7 */ /* 0x000ea400080010ff */
[----:B--2---:R-:W-:Y:S05]  /*7680*/  @!P0 BRA `(.L_x_91) ;  /* 0xfffffffc00f08947 */ /* 0x004fea000383ffff */
[----:B------:R-:W-:Y:S05]  /*7690*/  BRA `(.L_x_147) ;  /* 0xffffffe000ac7947 */ /* 0x000fea000383ffff */
.L_x_97:
[----:B------:R-:W-:Y:S07]  /*76a0*/  MOV R0, UR4 ;  /* 0x0000000400007c02 */ /* 0x000fee0008000f00 */
.L_x_148:
[----:B-1----:R1:W2:Y:S02]  /*76b0*/  SYNCS.PHASECHK.TRANS64.TRYWAIT P2, [R0+URZ+0x60], R3 ;  /* 0x00006003000075a7 */ /* 0x0022a400080411ff */
[----:B--2---:R-:W-:Y:S05]  /*76c0*/  @!P2 NANOSLEEP.SYNCS 0x989680 ;  /* 0x009896800000a95d */ /* 0x004fea0003900000 */
[----:B------:R-:W2:Y:S02]  /*76d0*/  @!P2 SYNCS.PHASECHK.TRANS64 P2, [R0+URZ+0x60], R3 ;  /* 0x000060030000a5a7 */ /* 0x000ea400080410ff */
[----:B--2---:R-:W-:Y:S05]  /*76e0*/  @!P2 BRA `(.L_x_148) ;  /* 0xfffffffc00f0a947 */ /* 0x004fea000383ffff */
[----:B------:R-:W-:Y:S05]  /*76f0*/  BRA `(.L_x_96) ;  /* 0xffffffec00787947 */ /* 0x000fea000383ffff */
.L_x_99:
[----:B------:R-:W-:Y:S07]  /*7700*/  MOV R3, UR44 ;  /* 0x0000002c00037c02 */ /* 0x000fee0008000f00 */
.L_x_149:
[----:B------:R1:W1:Y:S02]  /*7710*/  SYNCS.PHASECHK.TRANS64.TRYWAIT P1, [R3+URZ+0xb0], R2 ;  /* 0x0000b002030075a7 */ /* 0x00026400080211ff */
[----:B-1----:R-:W-:Y:S05]  /*7720*/  @!P1 NANOSLEEP.SYNCS 0x989680 ;  /* 0x009896800000995d */ /* 0x002fea0003900000 */
[----:B------:R-:W1:Y:S02]  /*7730*/  @!P1 SYNCS.PHASECHK.TRANS64 P1, [R3+URZ+0xb0], R2 ;  /* 0x0000b002030095a7 */ /* 0x000e6400080210ff */
[----:B-1----:R-:W-:Y:S05]  /*7740*/  @!P1 BRA `(.L_x_149) ;  /* 0xfffffffc00f09947 */ /* 0x002fea000383ffff */
[----:B------:R-:W-:Y:S05]  /*7750*/  BRA `(.L_x_98) ;  /* 0xffffffec00ac7947 */ /* 0x000fea000383ffff */
        .weak           $__internal_0_$__cuda_sm10x_tcgen05_guardrail_trap_col_being_dealloced_not_returned_by_alloc
        .type           $__internal_0_$__cuda_sm10x_tcgen05_guardrail_trap_col_being_dealloced_not_returned_by_alloc,@function
        .size           $__internal_0_$__cuda_sm10x_tcgen05_guardrail_trap_col_being_dealloced_not_returned_by_alloc,($__internal_1_$__cuda_sm10x_tcgen05_guardrail_trap_phase_invalid_during_alloc - $__internal_0_$__cuda_sm10x_tcgen05_guardrail_trap_col_being_dealloced_not_returned_by_alloc)
$__internal_0_$__cuda_sm10x_tcgen05_guardrail_trap_col_being_dealloced_not_returned_by_alloc:
[----:B------:R-:W-:Y:S05]  /*7760*/  BPT.TRAP 0x1 ;  /* 0x000000040000795c */ /* 0x000fea0000300000 */
[----:B------:R-:W-:-:S04]  /*7770*/  HFMA2 R3, -RZ, RZ, 0, 0 ;  /* 0x00000000ff037431 */ /* 0x000fc800000001ff */
[----:B------:R-:W-:Y:S05]  /*7780*/  RET.REL.NODEC R2 `(_ZN7cutlass13device_kernelINS_4gemm6kernel13GemmUniversalIN4cute5tupleIJiiiiEEENS1_10collective13CollectiveMmaINS1_35MainloopSm100TmaUmmaWarpSpecializedILi6ELi2ELi4ENS5_IJNS4_1CILi2EEENSA_ILi1EEESC_EEEEENS5_IJNSA_ILi64EEENSA_ILi8EEENSA_ILi256EEEEEENS_6half_tENS5_IJlSC_lEEESJ_SK_NS4_8TiledMMAINS4_8MMA_AtomIJNS4_20SM100_MMA_F16BF16_SSISJ_SJ_fLi64ELi8ELNS4_4UMMA5MajorE0ELSP_0ELNSO_7ScaleInE0ELSQ_0EEEEEENS4_6LayoutINS5_IJSC_SC_SC_EEENS5_IJNSA_ILi0EEESV_SV_EEEEENS5_IJNS4_10UnderscoreESY_SY_EEEEENS4_13SM90_TMA_LOADENS4_14ComposedLayoutINS4_7SwizzleILi3ELi4ELi3EEENS4_18smem_ptr_flag_bitsILi16EEENST_INS5_IJSG_SF_EEENS5_IJSF_SC_EEEEEEEvNS4_8identityENS4_23SM90_TMA_LOAD_MULTICASTES1A_vS1B_EENS_8epilogue10collective18CollectiveEpilogueINS1E_23Sm100TmaWarpSpecializedILi2ELi1ELi4ELb1ELb0EEEJSI_NS5_IJNST_ISF_SC_EENST_ISG_SC_EEEEESJ_SK_SJ_SK_NS1E_6fusion15FusionCallbacksIS1I_NS1M_17LinearCombinationISJ_fSJ_fLNS_15FloatRoundStyleE2EEESI_S1L_JEEENS4_5SM1004TMEM4LOAD26SM100_TMEM_LOAD_16dp256b1xES11_NS12_INS13_ILi0ELi4ELi3EEES16_NST_INS5_IJSG_SG_EEENS5_IJSG_SC_EEEEEEENS4_17SM75_U32x2_LDSM_NENS4_14SM90_TMA_STOREES20_NS4_17SM90_U32x2_STSM_NENS4_39AutoVectorizingCopyWithAssumedAlignmentILi128EEEEEEvvEEEEvNT_6ParamsE) ;  /* 0xffffff88021c7950 */ /* 0x000fea0003c3ffff */
        .weak           $__internal_1_$__cuda_sm10x_tcgen05_guardrail_trap_phase_invalid_during_alloc
        .type           $__internal_1_$__cuda_sm10x_tcgen05_guardrail_trap_phase_invalid_during_alloc,@function
        .size           $__internal_1_$__cuda_sm10x_tcgen05_guardrail_trap_phase_invalid_during_alloc,($__internal_2_$__cuda_sm10x_tcgen05_guardrail_trap_unallocated_columns_being_dealloced - $__internal_1_$__cuda_sm10x_tcgen05_guardrail_trap_phase_invalid_during_alloc)
$__internal_1_$__cuda_sm10x_tcgen05_guardrail_trap_phase_invalid_during_alloc:
[----:B------:R-:W-:Y:S05]  /*7790*/  BPT.TRAP 0x1 ;  /* 0x000000040000795c */ /* 0x000fea0000300000 */
[----:B------:R-:W-:-:S04]  /*77a0*/  MOV R5, 0x0 ;  /* 0x0000000000057802 */ /* 0x000fc80000000f00 */
[----:B------:R-:W-:Y:S05]  /*77b0*/  RET.REL.NODEC R4 `(_ZN7cutlass13device_kernelINS_4gemm6kernel13GemmUniversalIN4cute5tupleIJiiiiEEENS1_10collective13CollectiveMmaINS1_35MainloopSm100TmaUmmaWarpSpecializedILi6ELi2ELi4ENS5_IJNS4_1CILi2EEENSA_ILi1EEESC_EEEEENS5_IJNSA_ILi64EEENSA_ILi8EEENSA_ILi256EEEEEENS_6half_tENS5_IJlSC_lEEESJ_SK_NS4_8TiledMMAINS4_8MMA_AtomIJNS4_20SM100_MMA_F16BF16_SSISJ_SJ_fLi64ELi8ELNS4_4UMMA5MajorE0ELSP_0ELNSO_7ScaleInE0ELSQ_0EEEEEENS4_6LayoutINS5_IJSC_SC_SC_EEENS5_IJNSA_ILi0EEESV_SV_EEEEENS5_IJNS4_10UnderscoreESY_SY_EEEEENS4_13SM90_TMA_LOADENS4_14ComposedLayoutINS4_7SwizzleILi3ELi4ELi3EEENS4_18smem_ptr_flag_bitsILi16EEENST_INS5_IJSG_SF_EEENS5_IJSF_SC_EEEEEEEvNS4_8identityENS4_23SM90_TMA_LOAD_MULTICASTES1A_vS1B_EENS_8epilogue10collective18CollectiveEpilogueINS1E_23Sm100TmaWarpSpecializedILi2ELi1ELi4ELb1ELb0EEEJSI_NS5_IJNST_ISF_SC_EENST_ISG_SC_EEEEESJ_SK_SJ_SK_NS1E_6fusion15FusionCallbacksIS1I_NS1M_17LinearCombinationISJ_fSJ_fLNS_15FloatRoundStyleE2EEESI_S1L_JEEENS4_5SM1004TMEM4LOAD26SM100_TMEM_LOAD_16dp256b1xES11_NS12_INS13_ILi0ELi4ELi3EEES16_NST_INS5_IJSG_SG_EEENS5_IJSG_SC_EEEEEEENS4_17SM75_U32x2_LDSM_NENS4_14SM90_TMA_STOREES20_NS4_17SM90_U32x2_STSM_NENS4_39AutoVectorizingCopyWithAssumedAlignmentILi128EEEEEEvvEEEEvNT_6ParamsE) ;  /* 0xffffff8804107950 */ /* 0x000fea0003c3ffff */
        .weak           $__internal_2_$__cuda_sm10x_tcgen05_guardrail_trap_unallocated_columns_being_dealloced
        .type           $__internal_2_$__cuda_sm10x_tcgen05_guardrail_trap_unallocated_columns_being_dealloced,@function
        .size           $__internal_2_$__cuda_sm10x_tcgen05_guardrail_trap_unallocated_columns_being_dealloced,(.L_x_151 - $__internal_2_$__cuda_sm10x_tcgen05_guardrail_trap_unallocated_columns_being_dealloced)
$__internal_2_$__cuda_sm10x_tcgen05_guardrail_trap_unallocated_columns_being_dealloced:
[----:B------:R-:W-:Y:S05]  /*77c0*/  BPT.TRAP 0x1 ;  /* 0x000000040000795c */ /* 0x000fea0000300000 */
[----:B------:R-:W-:-:S04]  /*77d0*/  HFMA2 R3, -RZ, RZ, 0, 0 ;  /* 0x00000000ff037431 */ /* 0x000fc800000001ff */
[----:B------:R-:W-:Y:S05]  /*77e0*/  RET.REL.NODEC R2 `(_ZN7cutlass13device_kernelINS_4gemm6kernel13GemmUniversalIN4cute5tupleIJiiiiEEENS1_10collective13CollectiveMmaINS1_35MainloopSm100TmaUmmaWarpSpecializedILi6ELi2ELi4ENS5_IJNS4_1CILi2EEENSA_ILi1EEESC_EEEEENS5_IJNSA_ILi64EEENSA_ILi8EEENSA_ILi256EEEEEENS_6half_tENS5_IJlSC_lEEESJ_SK_NS4_8TiledMMAINS4_8MMA_AtomIJNS4_20SM100_MMA_F16BF16_SSISJ_SJ_fLi64ELi8ELNS4_4UMMA5MajorE0ELSP_0ELNSO_7ScaleInE0ELSQ_0EEEEEENS4_6LayoutINS5_IJSC_SC_SC_EEENS5_IJNSA_ILi0EEESV_SV_EEEEENS5_IJNS4_10UnderscoreESY_SY_EEEEENS4_13SM90_TMA_LOADENS4_14ComposedLayoutINS4_7SwizzleILi3ELi4ELi3EEENS4_18smem_ptr_flag_bitsILi16EEENST_INS5_IJSG_SF_EEENS5_IJSF_SC_EEEEEEEvNS4_8identityENS4_23SM90_TMA_LOAD_MULTICASTES1A_vS1B_EENS_8epilogue10collective18CollectiveEpilogueINS1E_23Sm100TmaWarpSpecializedILi2ELi1ELi4ELb1ELb0EEEJSI_NS5_IJNST_ISF_SC_EENST_ISG_SC_EEEEESJ_SK_SJ_SK_NS1E_6fusion15FusionCallbacksIS1I_NS1M_17LinearCombinationISJ_fSJ_fLNS_15FloatRoundStyleE2EEESI_S1L_JEEENS4_5SM1004TMEM4LOAD26SM100_TMEM_LOAD_16dp256b1xES11_NS12_INS13_ILi0ELi4ELi3EEES16_NST_INS5_IJSG_SG_EEENS5_IJSG_SC_EEEEEEENS4_17SM75_U32x2_LDSM_NENS4_14SM90_TMA_STOREES20_NS4_17SM90_U32x2_STSM_NENS4_39AutoVectorizingCopyWithAssumedAlignmentILi128EEEEEEvvEEEEvNT_6ParamsE) ;  /* 0xffffff8802047950 */ /* 0x000fea0003c3ffff */
.L_x_150:
[----:B------:R-:W-:-:S00]  /*77f0*/  BRA `(.L_x_150) ;  /* 0xfffffffc00fc7947 */ /* 0x000fc0000383ffff */
[----:B------:R-:W-:-:S00]  /*7800*/  NOP ;  /* 0x0000000000007918 */ /* 0x000fc00000000000 */
[----:B------:R-:W-:-:S00]  /*7810*/  NOP ;  /* 0x0000000000007918 */ /* 0x000fc00000000000 */
[----:B------:R-:W-:-:S00]  /*7820*/  NOP ;  /* 0x0000000000007918 */ /* 0x000fc00000000000 */
[----:B------:R-:W-:-:S00]  /*7830*/  NOP ;  /* 0x0000000000007918 */ /* 0x000fc00000000000 */
[----:B------:R-:W-:-:S00]  /*7840*/  NOP ;  /* 0x0000000000007918 */ /* 0x000fc00000000000 */
[----:B------:R-:W-:-:S00]  /*7850*/  NOP ;  /* 0x0000000000007918 */ /* 0x000fc00000000000 */
[----:B------:R-:W-:-:S00]  /*7860*/  NOP ;  /* 0x0000000000007918 */ /* 0x000fc00000000000 */
[----:B------:R-:W-:-:S00]  /*7870*/  NOP ;  /* 0x0000000000007918 */ /* 0x000fc00000000000 */
.L_x_151:


//--------------------- .nv.global.init           --------------------------
	.section	.nv.global.init,"aw",@progbits
.nv.global.init:
	.type		$str$26,@object
	.size		$str$26,($str$25 - $str$26)
$str$26:
        /*0000*/ 	.byte	0x2f, 0x74, 0x6d, 0x70, 0x2f, 0x63, 0x75, 0x74, 0x6c, 0x61, 0x73, 0x73, 0x5f, 0x73, 0x77, 0x65
        /*0010*/ 	.byte	0x65, 0x70, 0x5f, 0x73, 0x72, 0x63, 0x2f, 0x69, 0x6e, 0x63, 0x6c, 0x75, 0x64, 0x65, 0x2f, 0x63
        /*0020*/ 	.byte	0x75, 0x74, 0x65, 0x2f, 0x61, 0x74, 0x6f, 0x6d, 0x2f, 0x63, 0x6f, 0x70, 0x79, 0x5f, 0x74, 0x72
        /*0030*/ 	.byte	0x61, 0x69, 0x74, 0x73, 0x5f, 0x73, 0x6d, 0x31, 0x30, 0x30, 0x2e, 0x68, 0x70, 0x70, 0x00
	.type		$str$25,@object
	.size		$str$25,(__unnamed_1 - $str$25)
$str$25:
        /*003f*/ 	.byte	0x28, 0x28, 0x75, 0x69, 0x6e, 0x74, 0x33, 0x32, 0x5f, 0x74, 0x28, 0x74, 0x68, 0x72, 0x65, 0x61
        /*004f*/ 	.byte	0x64, 0x49, 0x64, 0x78, 0x2e, 0x78, 0x29, 0x20, 0x2f, 0x20, 0x33, 0x32, 0x29, 0x20, 0x25, 0x20
        /*005f*/ 	.byte	0x34, 0x29, 0x20, 0x3d, 0x3d, 0x20, 0x28, 0x28, 0x28, 0x74, 0x6d, 0x65, 0x6d, 0x5f, 0x61, 0x64
        /*006f*/ 	.byte	0x64, 0x72, 0x20, 0x3e, 0x3e, 0x20, 0x31, 0x36, 0x29, 0x20, 0x2f, 0x20, 0x33, 0x32, 0x29, 0x20
        /*007f*/ 	.byte	0x25, 0x20, 0x34, 0x29, 0x00
	.type		__unnamed_1,@object
	.size		__unnamed_1,(.L_1 - __unnamed_1)
__unnamed_1:
        /*0084*/ 	.byte	0x63, 0x6f, 0x6e, 0x73, 0x74, 0x65, 0x78, 0x70, 0x72, 0x20, 0x76, 0x6f, 0x69, 0x64, 0x20, 0x63
        /* <DEDUP_REMOVED lines=39> */
        /*0304*/ 	.byte	0x3a, 0x43, 0x3c, 0x30, 0x3e, 0x3e, 0x3e, 0x3e, 0x5d, 0x00
.L_1:


//--------------------- .nv.shared._ZN7cutlass13device_kernelINS_4gemm6kernel13GemmUniversalIN4cute5tupleIJiiiiEEENS1_10collective13CollectiveMmaINS1_35MainloopSm100TmaUmmaWarpSpecializedILi6ELi2ELi4ENS5_IJNS4_1CILi2EEENSA_ILi1EEESC_EEEEENS5_IJNSA_ILi64EEENSA_ILi8EEENSA_ILi256EEEEEENS_6half_tENS5_IJlSC_lEEESJ_SK_NS4_8TiledMMAINS4_8MMA_AtomIJNS4_20SM100_MMA_F16BF16_SSISJ_SJ_fLi64ELi8ELNS4_4UMMA5MajorE0ELSP_0ELNSO_7ScaleInE0ELSQ_0EEEEEENS4_6LayoutINS5_IJSC_SC_SC_EEENS5_IJNSA_ILi0EEESV_SV_EEEEENS5_IJNS4_10UnderscoreESY_SY_EEEEENS4_13SM90_TMA_LOADENS4_14ComposedLayoutINS4_7SwizzleILi3ELi4ELi3EEENS4_18smem_ptr_flag_bitsILi16EEENST_INS5_IJSG_SF_EEENS5_IJSF_SC_EEEEEEEvNS4_8identityENS4_23SM90_TMA_LOAD_MULTICASTES1A_vS1B_EENS_8epilogue10collective18CollectiveEpilogueINS1E_23Sm100TmaWarpSpecializedILi2ELi1ELi4ELb1ELb0EEEJSI_NS5_IJNST_ISF_SC_EENST_ISG_SC_EEEEESJ_SK_SJ_SK_NS1E_6fusion15FusionCallbacksIS1I_NS1M_17LinearCombinationISJ_fSJ_fLNS_15FloatRoundStyleE2EEESI_S1L_JEEENS4_5SM1004TMEM4LOAD26SM100_TMEM_LOAD_16dp256b1xES11_NS12_INS13_ILi0ELi4ELi3EEES16_NST_INS5_IJSG_SG_EEENS5_IJSG_SC_EEEEEEENS4_17SM75_U32x2_LDSM_NENS4_14SM90_TMA_STOREES20_NS4_17SM90_U32x2_STSM_NENS4_39AutoVectorizingCopyWithAssumedAlignmentILi128EEEEEEvvEEEEvNT_6ParamsE --------------------------
	.section	.nv.shared._ZN7cutlass13device_kernelINS_4gemm6kernel13GemmUniversalIN4cute5tupleIJiiiiEEENS1_10collective13CollectiveMmaINS1_35MainloopSm100TmaUmmaWarpSpecializedILi6ELi2ELi4ENS5_IJNS4_1CILi2EEENSA_ILi1EEESC_EEEEENS5_IJNSA_ILi64EEENSA_ILi8EEENSA_ILi256EEEEEENS_6half_tENS5_IJlSC_lEEESJ_SK_NS4_8TiledMMAINS4_8MMA_AtomIJNS4_20SM100_MMA_F16BF16_SSISJ_SJ_fLi64ELi8ELNS4_4UMMA5MajorE0ELSP_0ELNSO_7ScaleInE0ELSQ_0EEEEEENS4_6LayoutINS5_IJSC_SC_SC_EEENS5_IJNSA_ILi0EEESV_SV_EEEEENS5_IJNS4_10UnderscoreESY_SY_EEEEENS4_13SM90_TMA_LOADENS4_14ComposedLayoutINS4_7SwizzleILi3ELi4ELi3EEENS4_18smem_ptr_flag_bitsILi16EEENST_INS5_IJSG_SF_EEENS5_IJSF_SC_EEEEEEEvNS4_8identityENS4_23SM90_TMA_LOAD_MULTICASTES1A_vS1B_EENS_8epilogue10collective18CollectiveEpilogueINS1E_23Sm100TmaWarpSpecializedILi2ELi1ELi4ELb1ELb0EEEJSI_NS5_IJNST_ISF_SC_EENST_ISG_SC_EEEEESJ_SK_SJ_SK_NS1E_6fusion15FusionCallbacksIS1I_NS1M_17LinearCombinationISJ_fSJ_fLNS_15FloatRoundStyleE2EEESI_S1L_JEEENS4_5SM1004TMEM4LOAD26SM100_TMEM_LOAD_16dp256b1xES11_NS12_INS13_ILi0ELi4ELi3EEES16_NST_INS5_IJSG_SG_EEENS5_IJSG_SC_EEEEEEENS4_17SM75_U32x2_LDSM_NENS4_14SM90_TMA_STOREES20_NS4_17SM90_U32x2_STSM_NENS4_39AutoVectorizingCopyWithAssumedAlignmentILi128EEEEEEvvEEEEvNT_6ParamsE,"aw",@nobits
	.sectionflags	@""
	.align	16
	.zero		1024


//--------------------- .nv.shared.reserved.0     --------------------------
	.section	.nv.shared.reserved.0,"aw",@nobits
	.weak		__nv_reservedSMEM_offset_0_alias
	.size		__nv_reservedSMEM_offset_0_alias, 0, 64
	.other		__nv_reservedSMEM_offset_0_alias,@"STO_CUDA_RESERVED_SHARED STV_DEFAULT"
__nv_reservedSMEM_offset_0_alias:
	.zero		0
.nv.shared.reserved.0:
	.zero		64
	.weak		__nv_reservedSMEM_tcgen05_partition
	.type		__nv_reservedSMEM_tcgen05_partition,@object
	.size		__nv_reservedSMEM_tcgen05_partition,(.L_0 - __nv_reservedSMEM_tcgen05_partition)
__nv_reservedSMEM_tcgen05_partition:
	.zero		32
.L_0:


//--------------------- .nv.global                --------------------------
	.section	.nv.global,"aw",@nobits
.nv.global:
	.type		_ZN40_INTERNAL_0527941d_4_k_cu_1f820129_105944cute1_E,@object
	.size		_ZN40_INTERNAL_0527941d_4_k_cu_1f820129_105944cute1_E,(_ZN40_INTERNAL_0527941d_4_k_cu_1f820129_105944cuda3std3__45__cpo6cbeginE - _ZN40_INTERNAL_0527941d_4_k_cu_1f820129_105944cute1_E)
_ZN40_INTERNAL_0527941d_4_k_cu_1f820129_105944cute1_E:
	.zero		1
	.type		_ZN40_INTERNAL_0527941d_4_k_cu_1f820129_105944cuda3std3__45__cpo6cbeginE,@object
	.size		_ZN40_INTERNAL_0527941d_4_k_cu_1f820129_105944cuda3std3__45__cpo6cbeginE,(_ZN40_INTERNAL_0527941d_4_k_cu_1f820129_105944cuda3std3__48in_placeE - _ZN40_INTERNAL_0527941d_4_k_cu_1f820129_105944cuda3std3__45__cpo6cbeginE)
_ZN40_INTERNAL_0527941d_4_k_cu_1f820129_105944cuda3std3__45__cpo6cbeginE:
	.zero		1
	.type		_ZN40_INTERNAL_0527941d_4_k_cu_1f820129_105944cuda3std3__48in_placeE,@object
	.size		_ZN40_INTERNAL_0527941d_4_k_cu_1f820129_105944cuda3std3__48in_placeE,(_ZN40_INTERNAL_0527941d_4_k_cu_1f820129_105944cuda3std6ranges3__45__cpo9iter_moveE - _ZN40_INTERNAL_0527941d_4_k_cu_1f820129_105944cuda3std3__48in_placeE)
_ZN40_INTERNAL_0527941d_4_k_cu_1f820129_105944cuda3std3__48in_placeE:
	.zero		1
	.type		_ZN40_INTERNAL_0527941d_4_k_cu_1f820129_105944cuda3std6ranges3__45__cpo9iter_moveE,@object
	.size		_ZN40_INTERNAL_0527941d_4_k_cu_1f820129_105944cuda3std6ranges3__45__cpo9iter_moveE,(_ZN40_INTERNAL_0527941d_4_k_cu_1f820129_105944cuda3std3__45__cpo5beginE - _ZN40_INTERNAL_0527941d_4_k_cu_1f820129_105944cuda3std6ranges3__45__cpo9iter_moveE)
_ZN40_INTERNAL_0527941d_4_k_cu_1f820129_105944cuda3std6ranges3__45__cpo9iter_moveE:
	.zero		1
	.type		_ZN40_INTERNAL_0527941d_4_k_cu_1f820129_105944cuda3std3__45__cpo5beginE,@object
	.size		_ZN40_INTERNAL_0527941d_4_k_cu_1f820129_105944cuda3std3__45__cpo5beginE,(_ZN40_INTERNAL_0527941d_4_k_cu_1f820129_105944cuda3std3__442_GLOBAL__N__0527941d_4_k_cu_1f820129_105946ignoreE - _ZN40_INTERNAL_0527941d_4_k_cu_1f820129_105944cuda3std3__45__cpo5beginE)
_ZN40_INTERNAL_0527941d_4_k_cu_1f820129_105944cuda3std3__45__cpo5beginE:
	.zero		1
	.type		_ZN40_INTERNAL_0527941d_4_k_cu_1f820129_105944cuda3std3__442_GLOBAL__N__0527941d_4_k_cu_1f820129_105946ignoreE,@object
	.size		_ZN40_INTERNAL_0527941d_4_k_cu_1f820129_105944cuda3std3__442_GLOBAL__N__0527941d_4_k_cu_1f820129_105946ignoreE,(_ZN40_INTERNAL_0527941d_4_k_cu_1f820129_105944cute7productE - _ZN40_INTERNAL_0527941d_4_k_cu_1f820129_105944cuda3std3__442_GLOBAL__N__0527941d_4_k_cu_1f820129_105946ignoreE)
_ZN40_INTERNAL_0527941d_4_k_cu_1f820129_105944cuda3std3__442_GLOBAL__N__0527941d_4_k_cu_1f820129_105946ignoreE:
	.zero		1
	.type		_ZN40_INTERNAL_0527941d_4_k_cu_1f820129_105944cute7productE,@object
	.size		_ZN40_INTERNAL_0527941d_4_k_cu_1f820129_105944cute7productE,(_ZN40_INTERNAL_0527941d_4_k_cu_1f820129_105944cuda3std3__45__cpo3endE - _ZN40_INTERNAL_0527941d_4_k_cu_1f820129_105944cute7productE)
_ZN40_INTERNAL_0527941d_4_k_cu_1f820129_105944cute7productE:
	.zero		1
	.type		_ZN40_INTERNAL_0527941d_4_k_cu_1f820129_105944cuda3std3__45__cpo3endE,@object
	.size		_ZN40_INTERNAL_0527941d_4_k_cu_1f820129_105944cuda3std3__45__cpo3endE,(_ZN40_INTERNAL_0527941d_4_k_cu_1f820129_105944cuda3std3__419piecewise_constructE - _ZN40_INTERNAL_0527941d_4_k_cu_1f820129_105944cuda3std3__45__cpo3endE)
_ZN40_INTERNAL_0527941d_4_k_cu_1f820129_105944cuda3std3__45__cpo3endE:
	.zero		1
	.type		_ZN40_INTERNAL_0527941d_4_k_cu_1f820129_105944cuda3std3__419piecewise_constructE,@object
	.size		_ZN40_INTERNAL_0527941d_4_k_cu_1f820129_105944cuda3std3__419piecewise_constructE,(_ZN40_INTERNAL_0527941d_4_k_cu_1f820129_105944cuda3std3__45__cpo4cendE - _ZN40_INTERNAL_0527941d_4_k_cu_1f820129_105944cuda3std3__419piecewise_constructE)
_ZN40_INTERNAL_0527941d_4_k_cu_1f820129_105944cuda3std3__419piecewise_constructE:
	.zero		1
	.type		_ZN40_INTERNAL_0527941d_4_k_cu_1f820129_105944cuda3std3__45__cpo4cendE,@object
	.size		_ZN40_INTERNAL_0527941d_4_k_cu_1f820129_105944cuda3std3__45__cpo4cendE,(_ZN40_INTERNAL_0527941d_4_k_cu_1f820129_105944cuda3std6ranges3__45__cpo4swapE - _ZN40_INTERNAL_0527941d_4_k_cu_1f820129_105944cuda3std3__45__cpo4cendE)
_ZN40_INTERNAL_0527941d_4_k_cu_1f820129_105944cuda3std3__45__cpo4cendE:
	.zero		1
	.type		_ZN40_INTERNAL_0527941d_4_k_cu_1f820129_105944cuda3std6ranges3__45__cpo4swapE,@object
	.size		_ZN40_INTERNAL_0527941d_4_k_cu_1f820129_105944cuda3std6ranges3__45__cpo4swapE,(.L_9 - _ZN40_INTERNAL_0527941d_4_k_cu_1f820129_105944cuda3std6ranges3__45__cpo4swapE)
_ZN40_INTERNAL_0527941d_4_k_cu_1f820129_105944cuda3std6ranges3__45__cpo4swapE:
	.zero		1
.L_9:


//--------------------- .nv.constant0._ZN7cutlass13device_kernelINS_4gemm6kernel13GemmUniversalIN4cute5tupleIJiiiiEEENS1_10collective13CollectiveMmaINS1_35MainloopSm100TmaUmmaWarpSpecializedILi6ELi2ELi4ENS5_IJNS4_1CILi2EEENSA_ILi1EEESC_EEEEENS5_IJNSA_ILi64EEENSA_ILi8EEENSA_ILi256EEEEEENS_6half_tENS5_IJlSC_lEEESJ_SK_NS4_8TiledMMAINS4_8MMA_AtomIJNS4_20SM100_MMA_F16BF16_SSISJ_SJ_fLi64ELi8ELNS4_4UMMA5MajorE0ELSP_0ELNSO_7ScaleInE0ELSQ_0EEEEEENS4_6LayoutINS5_IJSC_SC_SC_EEENS5_IJNSA_ILi0EEESV_SV_EEEEENS5_IJNS4_10UnderscoreESY_SY_EEEEENS4_13SM90_TMA_LOADENS4_14ComposedLayoutINS4_7SwizzleILi3ELi4ELi3EEENS4_18smem_ptr_flag_bitsILi16EEENST_INS5_IJSG_SF_EEENS5_IJSF_SC_EEEEEEEvNS4_8identityENS4_23SM90_TMA_LOAD_MULTICASTES1A_vS1B_EENS_8epilogue10collective18CollectiveEpilogueINS1E_23Sm100TmaWarpSpecializedILi2ELi1ELi4ELb1ELb0EEEJSI_NS5_IJNST_ISF_SC_EENST_ISG_SC_EEEEESJ_SK_SJ_SK_NS1E_6fusion15FusionCallbacksIS1I_NS1M_17LinearCombinationISJ_fSJ_fLNS_15FloatRoundStyleE2EEESI_S1L_JEEENS4_5SM1004TMEM4LOAD26SM100_TMEM_LOAD_16dp256b1xES11_NS12_INS13_ILi0ELi4ELi3EEES16_NST_INS5_IJSG_SG_EEENS5_IJSG_SC_EEEEEEENS4_17SM75_U32x2_LDSM_NENS4_14SM90_TMA_STOREES20_NS4_17SM90_U32x2_STSM_NENS4_39AutoVectorizingCopyWithAssumedAlignmentILi128EEEEEEvvEEEEvNT_6ParamsE --------------------------
	.section	.nv.constant0._ZN7cutlass13device_kernelINS_4gemm6kernel13GemmUniversalIN4cute5tupleIJiiiiEEENS1_10collective13CollectiveMmaINS1_35MainloopSm100TmaUmmaWarpSpecializedILi6ELi2ELi4ENS5_IJNS4_1CILi2EEENSA_ILi1EEESC_EEEEENS5_IJNSA_ILi64EEENSA_ILi8EEENSA_ILi256EEEEEENS_6half_tENS5_IJlSC_lEEESJ_SK_NS4_8TiledMMAINS4_8MMA_AtomIJNS4_20SM100_MMA_F16BF16_SSISJ_SJ_fLi64ELi8ELNS4_4UMMA5MajorE0ELSP_0ELNSO_7ScaleInE0ELSQ_0EEEEEENS4_6LayoutINS5_IJSC_SC_SC_EEENS5_IJNSA_ILi0EEESV_SV_EEEEENS5_IJNS4_10UnderscoreESY_SY_EEEEENS4_13SM90_TMA_LOADENS4_14ComposedLayoutINS4_7SwizzleILi3ELi4ELi3EEENS4_18smem_ptr_flag_bitsILi16EEENST_INS5_IJSG_SF_EEENS5_IJSF_SC_EEEEEEEvNS4_8identityENS4_23SM90_TMA_LOAD_MULTICASTES1A_vS1B_EENS_8epilogue10collective18CollectiveEpilogueINS1E_23Sm100TmaWarpSpecializedILi2ELi1ELi4ELb1ELb0EEEJSI_NS5_IJNST_ISF_SC_EENST_ISG_SC_EEEEESJ_SK_SJ_SK_NS1E_6fusion15FusionCallbacksIS1I_NS1M_17LinearCombinationISJ_fSJ_fLNS_15FloatRoundStyleE2EEESI_S1L_JEEENS4_5SM1004TMEM4LOAD26SM100_TMEM_LOAD_16dp256b1xES11_NS12_INS13_ILi0ELi4ELi3EEES16_NST_INS5_IJSG_SG_EEENS5_IJSG_SC_EEEEEEENS4_17SM75_U32x2_LDSM_NENS4_14SM90_TMA_STOREES20_NS4_17SM90_U32x2_STSM_NENS4_39AutoVectorizingCopyWithAssumedAlignmentILi128EEEEEEvvEEEEvNT_6ParamsE,"a",@progbits
	.sectionflags	@""
	.align	4
.nv.constant0._ZN7cutlass13device_kernelINS_4gemm6kernel13GemmUniversalIN4cute5tupleIJiiiiEEENS1_10collective13CollectiveMmaINS1_35MainloopSm100TmaUmmaWarpSpecializedILi6ELi2ELi4ENS5_IJNS4_1CILi2EEENSA_ILi1EEESC_EEEEENS5_IJNSA_ILi64EEENSA_ILi8EEENSA_ILi256EEEEEENS_6half_tENS5_IJlSC_lEEESJ_SK_NS4_8TiledMMAINS4_8MMA_AtomIJNS4_20SM100_MMA_F16BF16_SSISJ_SJ_fLi64ELi8ELNS4_4UMMA5MajorE0ELSP_0ELNSO_7ScaleInE0ELSQ_0EEEEEENS4_6LayoutINS5_IJSC_SC_SC_EEENS5_IJNSA_ILi0EEESV_SV_EEEEENS5_IJNS4_10UnderscoreESY_SY_EEEEENS4_13SM90_TMA_LOADENS4_14ComposedLayoutINS4_7SwizzleILi3ELi4ELi3EEENS4_18smem_ptr_flag_bitsILi16EEENST_INS5_IJSG_SF_EEENS5_IJSF_SC_EEEEEEEvNS4_8identityENS4_23SM90_TMA_LOAD_MULTICASTES1A_vS1B_EENS_8epilogue10collective18CollectiveEpilogueINS1E_23Sm100TmaWarpSpecializedILi2ELi1ELi4ELb1ELb0EEEJSI_NS5_IJNST_ISF_SC_EENST_ISG_SC_EEEEESJ_SK_SJ_SK_NS1E_6fusion15FusionCallbacksIS1I_NS1M_17LinearCombinationISJ_fSJ_fLNS_15FloatRoundStyleE2EEESI_S1L_JEEENS4_5SM1004TMEM4LOAD26SM100_TMEM_LOAD_16dp256b1xES11_NS12_INS13_ILi0ELi4ELi3EEES16_NST_INS5_IJSG_SG_EEENS5_IJSG_SC_EEEEEEENS4_17SM75_U32x2_LDSM_NENS4_14SM90_TMA_STOREES20_NS4_17SM90_U32x2_STSM_NENS4_39AutoVectorizingCopyWithAssumedAlignmentILi128EEEEEEvvEEEEvNT_6ParamsE:
	.zero		2944


//--------------------- SYMBOLS --------------------------

	.type		.nv.reservedSmem.offset0,@object
	.size		.nv.reservedSmem.offset0,0x4
	.type		.nv.reservedSmem.cap,@object
	.size		.nv.reservedSmem.cap,0x4
	.type		__assertfail,@function
